//
// Generated by NVIDIA NVVM Compiler
//
// Compiler Build ID: CL-36424714
// Cuda compilation tools, release 13.0, V13.0.88
// Based on NVVM 20.0.0
//

.version 9.0
.target sm_100
.address_size 64

	// .globl	integrate
.global .align 4 .b8 precalc_xorwow_matrix[102400];
.global .align 4 .b8 precalc_xorwow_offset_matrix[102400];
.global .align 4 .b8 mrg32k3aM1[2304];
.global .align 4 .b8 mrg32k3aM2[2304];
.global .align 4 .b8 mrg32k3aM1SubSeq[2016];
.global .align 4 .b8 mrg32k3aM2SubSeq[2016];
.global .align 4 .b8 mrg32k3aM1Seq[2304];
.global .align 4 .b8 mrg32k3aM2Seq[2304];
.const .align 8 .b8 __cr_lgamma_table[72];

.visible .entry integrate(
	.param .u64 .ptr .align 1 integrate_param_0,
	.param .u64 .ptr .align 1 integrate_param_1,
	.param .u64 .ptr .align 1 integrate_param_2,
	.param .u64 .ptr .align 1 integrate_param_3,
	.param .u64 .ptr .align 1 integrate_param_4
)
{
	.reg .pred 	%p<40>;
	.reg .b32 	%r<608>;
	.reg .b32 	%f<41>;
	.reg .b64 	%rd<96>;

	ld.param.u64 	%rd35, [integrate_param_0];
	ld.param.u64 	%rd36, [integrate_param_1];
	ld.param.u64 	%rd39, [integrate_param_2];
	cvta.to.global.u64 	%rd40, %rd39;
	mov.u32 	%r1, %ntid.x;
	mov.u32 	%r247, %nctaid.x;
	mul.lo.s32 	%r248, %r1, %r247;
	ld.global.u64 	%rd1, [%rd40];
	cvt.s64.s32 	%rd2, %r248;
	or.b64  	%rd41, %rd1, %rd2;
	and.b64  	%rd42, %rd41, -4294967296;
	setp.ne.s64 	%p1, %rd42, 0;
	@%p1 bra 	$L__BB0_2;
	cvt.u32.u64 	%r249, %rd2;
	cvt.u32.u64 	%r250, %rd1;
	div.u32 	%r251, %r250, %r249;
	cvt.u64.u32 	%rd80, %r251;
	bra.uni 	$L__BB0_3;
$L__BB0_2:
	div.u64 	%rd80, %rd1, %rd2;
$L__BB0_3:
	mov.u32 	%r252, %tid.x;
	mov.u32 	%r253, %ctaid.x;
	mad.lo.s32 	%r254, %r253, %r1, %r252;
	cvt.u64.u32 	%rd6, %r254;
	cvta.to.global.u64 	%rd43, %rd35;
	mul.wide.u32 	%rd44, %r254, 48;
	add.s64 	%rd7, %rd43, %rd44;
	cvta.to.global.u64 	%rd45, %rd36;
	ld.global.u64 	%rd46, [%rd45];
	cvt.u32.u64 	%r255, %rd46;
	xor.b32  	%r256, %r255, -1429050551;
	mul.lo.s32 	%r2, %r256, 1099087573;
	{ .reg .b32 tmp; mov.b64 {tmp, %r257}, %rd46; }
	xor.b32  	%r3, %r257, -136515619;
	mul.lo.s32 	%r258, %r3, -1703105765;
	add.s32 	%r259, %r2, %r258;
	add.s32 	%r260, %r259, 6615241;
	add.s32 	%r492, %r2, 123456789;
	st.global.v2.u32 	[%rd7], {%r260, %r492};
	xor.b32  	%r491, %r2, 362436069;
	add.s32 	%r490, %r258, 521288629;
	st.global.v2.u32 	[%rd7+8], {%r491, %r490};
	xor.b32  	%r489, %r258, 88675123;
	add.s32 	%r488, %r2, 5783321;
	st.global.v2.u32 	[%rd7+16], {%r489, %r488};
	setp.eq.s32 	%p2, %r254, 0;
	@%p2 bra 	$L__BB0_45;
	mov.b32 	%r474, 0;
	mov.u64 	%rd81, %rd6;
$L__BB0_5:
	and.b64  	%rd47, %rd81, 3;
	setp.eq.s64 	%p3, %rd47, 0;
	@%p3 bra 	$L__BB0_44;
	mul.wide.u32 	%rd48, %r474, 3200;
	mov.u64 	%rd49, precalc_xorwow_matrix;
	add.s64 	%rd9, %rd49, %rd48;
	mov.b32 	%r475, 0;
$L__BB0_7:
	mov.b32 	%r488, 0;
	mov.u32 	%r489, %r488;
	mov.u32 	%r490, %r488;
	mov.u32 	%r491, %r488;
	mov.u32 	%r492, %r488;
	mov.u32 	%r481, %r488;
$L__BB0_8:
	mul.wide.u32 	%rd50, %r481, 4;
	add.s64 	%rd51, %rd7, %rd50;
	ld.global.u32 	%r22, [%rd51+4];
	shl.b32 	%r23, %r481, 5;
	mov.b32 	%r487, 0;
$L__BB0_9:
	.pragma "nounroll";
	shr.u32 	%r265, %r22, %r487;
	and.b32  	%r266, %r265, 1;
	setp.eq.b32 	%p4, %r266, 1;
	not.pred 	%p5, %p4;
	add.s32 	%r267, %r23, %r487;
	mul.lo.s32 	%r268, %r267, 5;
	mul.wide.u32 	%rd52, %r268, 4;
	add.s64 	%rd10, %rd9, %rd52;
	@%p5 bra 	$L__BB0_11;
	ld.global.u32 	%r269, [%rd10];
	xor.b32  	%r492, %r492, %r269;
	ld.global.u32 	%r270, [%rd10+4];
	xor.b32  	%r491, %r491, %r270;
	ld.global.u32 	%r271, [%rd10+8];
	xor.b32  	%r490, %r490, %r271;
	ld.global.u32 	%r272, [%rd10+12];
	xor.b32  	%r489, %r489, %r272;
	ld.global.u32 	%r273, [%rd10+16];
	xor.b32  	%r488, %r488, %r273;
$L__BB0_11:
	and.b32  	%r275, %r265, 2;
	setp.eq.s32 	%p6, %r275, 0;
	@%p6 bra 	$L__BB0_13;
	ld.global.u32 	%r276, [%rd10+20];
	xor.b32  	%r492, %r492, %r276;
	ld.global.u32 	%r277, [%rd10+24];
	xor.b32  	%r491, %r491, %r277;
	ld.global.u32 	%r278, [%rd10+28];
	xor.b32  	%r490, %r490, %r278;
	ld.global.u32 	%r279, [%rd10+32];
	xor.b32  	%r489, %r489, %r279;
	ld.global.u32 	%r280, [%rd10+36];
	xor.b32  	%r488, %r488, %r280;
$L__BB0_13:
	and.b32  	%r282, %r265, 4;
	setp.eq.s32 	%p7, %r282, 0;
	@%p7 bra 	$L__BB0_15;
	ld.global.u32 	%r283, [%rd10+40];
	xor.b32  	%r492, %r492, %r283;
	ld.global.u32 	%r284, [%rd10+44];
	xor.b32  	%r491, %r491, %r284;
	ld.global.u32 	%r285, [%rd10+48];
	xor.b32  	%r490, %r490, %r285;
	ld.global.u32 	%r286, [%rd10+52];
	xor.b32  	%r489, %r489, %r286;
	ld.global.u32 	%r287, [%rd10+56];
	xor.b32  	%r488, %r488, %r287;
$L__BB0_15:
	and.b32  	%r289, %r265, 8;
	setp.eq.s32 	%p8, %r289, 0;
	@%p8 bra 	$L__BB0_17;
	ld.global.u32 	%r290, [%rd10+60];
	xor.b32  	%r492, %r492, %r290;
	ld.global.u32 	%r291, [%rd10+64];
	xor.b32  	%r491, %r491, %r291;
	ld.global.u32 	%r292, [%rd10+68];
	xor.b32  	%r490, %r490, %r292;
	ld.global.u32 	%r293, [%rd10+72];
	xor.b32  	%r489, %r489, %r293;
	ld.global.u32 	%r294, [%rd10+76];
	xor.b32  	%r488, %r488, %r294;
$L__BB0_17:
	and.b32  	%r296, %r265, 16;
	setp.eq.s32 	%p9, %r296, 0;
	@%p9 bra 	$L__BB0_19;
	ld.global.u32 	%r297, [%rd10+80];
	xor.b32  	%r492, %r492, %r297;
	ld.global.u32 	%r298, [%rd10+84];
	xor.b32  	%r491, %r491, %r298;
	ld.global.u32 	%r299, [%rd10+88];
	xor.b32  	%r490, %r490, %r299;
	ld.global.u32 	%r300, [%rd10+92];
	xor.b32  	%r489, %r489, %r300;
	ld.global.u32 	%r301, [%rd10+96];
	xor.b32  	%r488, %r488, %r301;
$L__BB0_19:
	and.b32  	%r303, %r265, 32;
	setp.eq.s32 	%p10, %r303, 0;
	@%p10 bra 	$L__BB0_21;
	ld.global.u32 	%r304, [%rd10+100];
	xor.b32  	%r492, %r492, %r304;
	ld.global.u32 	%r305, [%rd10+104];
	xor.b32  	%r491, %r491, %r305;
	ld.global.u32 	%r306, [%rd10+108];
	xor.b32  	%r490, %r490, %r306;
	ld.global.u32 	%r307, [%rd10+112];
	xor.b32  	%r489, %r489, %r307;
	ld.global.u32 	%r308, [%rd10+116];
	xor.b32  	%r488, %r488, %r308;
$L__BB0_21:
	and.b32  	%r310, %r265, 64;
	setp.eq.s32 	%p11, %r310, 0;
	@%p11 bra 	$L__BB0_23;
	ld.global.u32 	%r311, [%rd10+120];
	xor.b32  	%r492, %r492, %r311;
	ld.global.u32 	%r312, [%rd10+124];
	xor.b32  	%r491, %r491, %r312;
	ld.global.u32 	%r313, [%rd10+128];
	xor.b32  	%r490, %r490, %r313;
	ld.global.u32 	%r314, [%rd10+132];
	xor.b32  	%r489, %r489, %r314;
	ld.global.u32 	%r315, [%rd10+136];
	xor.b32  	%r488, %r488, %r315;
$L__BB0_23:
	and.b32  	%r317, %r265, 128;
	setp.eq.s32 	%p12, %r317, 0;
	@%p12 bra 	$L__BB0_25;
	ld.global.u32 	%r318, [%rd10+140];
	xor.b32  	%r492, %r492, %r318;
	ld.global.u32 	%r319, [%rd10+144];
	xor.b32  	%r491, %r491, %r319;
	ld.global.u32 	%r320, [%rd10+148];
	xor.b32  	%r490, %r490, %r320;
	ld.global.u32 	%r321, [%rd10+152];
	xor.b32  	%r489, %r489, %r321;
	ld.global.u32 	%r322, [%rd10+156];
	xor.b32  	%r488, %r488, %r322;
$L__BB0_25:
	and.b32  	%r324, %r265, 256;
	setp.eq.s32 	%p13, %r324, 0;
	@%p13 bra 	$L__BB0_27;
	ld.global.u32 	%r325, [%rd10+160];
	xor.b32  	%r492, %r492, %r325;
	ld.global.u32 	%r326, [%rd10+164];
	xor.b32  	%r491, %r491, %r326;
	ld.global.u32 	%r327, [%rd10+168];
	xor.b32  	%r490, %r490, %r327;
	ld.global.u32 	%r328, [%rd10+172];
	xor.b32  	%r489, %r489, %r328;
	ld.global.u32 	%r329, [%rd10+176];
	xor.b32  	%r488, %r488, %r329;
$L__BB0_27:
	and.b32  	%r331, %r265, 512;
	setp.eq.s32 	%p14, %r331, 0;
	@%p14 bra 	$L__BB0_29;
	ld.global.u32 	%r332, [%rd10+180];
	xor.b32  	%r492, %r492, %r332;
	ld.global.u32 	%r333, [%rd10+184];
	xor.b32  	%r491, %r491, %r333;
	ld.global.u32 	%r334, [%rd10+188];
	xor.b32  	%r490, %r490, %r334;
	ld.global.u32 	%r335, [%rd10+192];
	xor.b32  	%r489, %r489, %r335;
	ld.global.u32 	%r336, [%rd10+196];
	xor.b32  	%r488, %r488, %r336;
$L__BB0_29:
	and.b32  	%r338, %r265, 1024;
	setp.eq.s32 	%p15, %r338, 0;
	@%p15 bra 	$L__BB0_31;
	ld.global.u32 	%r339, [%rd10+200];
	xor.b32  	%r492, %r492, %r339;
	ld.global.u32 	%r340, [%rd10+204];
	xor.b32  	%r491, %r491, %r340;
	ld.global.u32 	%r341, [%rd10+208];
	xor.b32  	%r490, %r490, %r341;
	ld.global.u32 	%r342, [%rd10+212];
	xor.b32  	%r489, %r489, %r342;
	ld.global.u32 	%r343, [%rd10+216];
	xor.b32  	%r488, %r488, %r343;
$L__BB0_31:
	and.b32  	%r345, %r265, 2048;
	setp.eq.s32 	%p16, %r345, 0;
	@%p16 bra 	$L__BB0_33;
	ld.global.u32 	%r346, [%rd10+220];
	xor.b32  	%r492, %r492, %r346;
	ld.global.u32 	%r347, [%rd10+224];
	xor.b32  	%r491, %r491, %r347;
	ld.global.u32 	%r348, [%rd10+228];
	xor.b32  	%r490, %r490, %r348;
	ld.global.u32 	%r349, [%rd10+232];
	xor.b32  	%r489, %r489, %r349;
	ld.global.u32 	%r350, [%rd10+236];
	xor.b32  	%r488, %r488, %r350;
$L__BB0_33:
	and.b32  	%r352, %r265, 4096;
	setp.eq.s32 	%p17, %r352, 0;
	@%p17 bra 	$L__BB0_35;
	ld.global.u32 	%r353, [%rd10+240];
	xor.b32  	%r492, %r492, %r353;
	ld.global.u32 	%r354, [%rd10+244];
	xor.b32  	%r491, %r491, %r354;
	ld.global.u32 	%r355, [%rd10+248];
	xor.b32  	%r490, %r490, %r355;
	ld.global.u32 	%r356, [%rd10+252];
	xor.b32  	%r489, %r489, %r356;
	ld.global.u32 	%r357, [%rd10+256];
	xor.b32  	%r488, %r488, %r357;
$L__BB0_35:
	and.b32  	%r359, %r265, 8192;
	setp.eq.s32 	%p18, %r359, 0;
	@%p18 bra 	$L__BB0_37;
	ld.global.u32 	%r360, [%rd10+260];
	xor.b32  	%r492, %r492, %r360;
	ld.global.u32 	%r361, [%rd10+264];
	xor.b32  	%r491, %r491, %r361;
	ld.global.u32 	%r362, [%rd10+268];
	xor.b32  	%r490, %r490, %r362;
	ld.global.u32 	%r363, [%rd10+272];
	xor.b32  	%r489, %r489, %r363;
	ld.global.u32 	%r364, [%rd10+276];
	xor.b32  	%r488, %r488, %r364;
$L__BB0_37:
	and.b32  	%r366, %r265, 16384;
	setp.eq.s32 	%p19, %r366, 0;
	@%p19 bra 	$L__BB0_39;
	ld.global.u32 	%r367, [%rd10+280];
	xor.b32  	%r492, %r492, %r367;
	ld.global.u32 	%r368, [%rd10+284];
	xor.b32  	%r491, %r491, %r368;
	ld.global.u32 	%r369, [%rd10+288];
	xor.b32  	%r490, %r490, %r369;
	ld.global.u32 	%r370, [%rd10+292];
	xor.b32  	%r489, %r489, %r370;
	ld.global.u32 	%r371, [%rd10+296];
	xor.b32  	%r488, %r488, %r371;
$L__BB0_39:
	and.b32  	%r373, %r265, 32768;
	setp.eq.s32 	%p20, %r373, 0;
	@%p20 bra 	$L__BB0_41;
	ld.global.u32 	%r374, [%rd10+300];
	xor.b32  	%r492, %r492, %r374;
	ld.global.u32 	%r375, [%rd10+304];
	xor.b32  	%r491, %r491, %r375;
	ld.global.u32 	%r376, [%rd10+308];
	xor.b32  	%r490, %r490, %r376;
	ld.global.u32 	%r377, [%rd10+312];
	xor.b32  	%r489, %r489, %r377;
	ld.global.u32 	%r378, [%rd10+316];
	xor.b32  	%r488, %r488, %r378;
$L__BB0_41:
	add.s32 	%r487, %r487, 16;
	setp.ne.s32 	%p21, %r487, 32;
	@%p21 bra 	$L__BB0_9;
	mad.lo.s32 	%r379, %r481, -31, %r23;
	add.s32 	%r481, %r379, 1;
	setp.ne.s32 	%p22, %r481, 5;
	@%p22 bra 	$L__BB0_8;
	st.global.u32 	[%rd7+4], %r492;
	st.global.u32 	[%rd7+8], %r491;
	st.global.u32 	[%rd7+12], %r490;
	st.global.u32 	[%rd7+16], %r489;
	st.global.u32 	[%rd7+20], %r488;
	add.s32 	%r475, %r475, 1;
	cvt.u32.u64 	%r380, %rd81;
	and.b32  	%r381, %r380, 3;
	setp.lt.u32 	%p23, %r475, %r381;
	@%p23 bra 	$L__BB0_7;
$L__BB0_44:
	shr.u64 	%rd11, %rd81, 2;
	add.s32 	%r474, %r474, 1;
	setp.gt.u64 	%p24, %rd81, 3;
	mov.u64 	%rd81, %rd11;
	@%p24 bra 	$L__BB0_5;
$L__BB0_45:
	mov.b32 	%r382, 0;
	st.global.v2.u32 	[%rd7+24], {%r382, %r382};
	st.global.u32 	[%rd7+32], %r382;
	mov.b64 	%rd85, 0;
	st.global.u64 	[%rd7+40], %rd85;
	setp.lt.u64 	%p25, %rd1, %rd2;
	mov.u64 	%rd86, %rd85;
	@%p25 bra 	$L__BB0_54;
	mad.lo.s32 	%r384, %r3, -1703105765, %r2;
	add.s32 	%r607, %r384, 6615241;
	max.u64 	%rd12, %rd80, 1;
	and.b64  	%rd89, %rd12, 3;
	setp.lt.u64 	%p26, %rd80, 4;
	mov.b64 	%rd86, 0;
	mov.u64 	%rd85, %rd86;
	@%p26 bra 	$L__BB0_49;
	and.b64  	%rd82, %rd12, -4;
	mul.lo.s32 	%r385, %r3, 1703105765;
	sub.s32 	%r386, %r2, %r385;
	add.s32 	%r578, %r386, 9514737;
	mov.b64 	%rd86, 0;
$L__BB0_48:
	mov.u32 	%r607, %r578;
	shr.u32 	%r387, %r492, 2;
	xor.b32  	%r388, %r387, %r492;
	shl.b32 	%r389, %r488, 4;
	shl.b32 	%r390, %r388, 1;
	xor.b32  	%r391, %r390, %r389;
	xor.b32  	%r392, %r391, %r388;
	xor.b32  	%r393, %r392, %r488;
	add.s32 	%r394, %r607, -2899496;
	add.s32 	%r395, %r394, %r393;
	add.s32 	%r396, %r395, 362437;
	cvt.rn.f32.u32 	%f1, %r396;
	fma.rn.f32 	%f2, %f1, 0f2F800000, 0f2F000000;
	add.f32 	%f3, %f2, 0fBF000000;
	shr.u32 	%r397, %r491, 2;
	xor.b32  	%r398, %r397, %r491;
	shl.b32 	%r399, %r393, 4;
	shl.b32 	%r400, %r398, 1;
	xor.b32  	%r401, %r400, %r399;
	xor.b32  	%r402, %r401, %r398;
	xor.b32  	%r403, %r402, %r393;
	add.s32 	%r404, %r394, %r403;
	add.s32 	%r405, %r404, 724874;
	cvt.rn.f32.u32 	%f4, %r405;
	fma.rn.f32 	%f5, %f4, 0f2F800000, 0f2F000000;
	add.f32 	%f6, %f5, 0fBF000000;
	mul.f32 	%f7, %f6, %f6;
	fma.rn.f32 	%f8, %f3, %f3, %f7;
	setp.geu.f32 	%p27, %f8, 0f3E800000;
	setp.lt.f32 	%p28, %f8, 0f3E800000;
	selp.u64 	%rd57, 1, 0, %p28;
	add.s64 	%rd58, %rd85, %rd57;
	selp.u64 	%rd59, 1, 0, %p27;
	add.s64 	%rd60, %rd86, %rd59;
	shr.u32 	%r406, %r490, 2;
	xor.b32  	%r407, %r406, %r490;
	shl.b32 	%r408, %r403, 4;
	shl.b32 	%r409, %r407, 1;
	xor.b32  	%r410, %r409, %r408;
	xor.b32  	%r411, %r410, %r407;
	xor.b32  	%r412, %r411, %r403;
	add.s32 	%r413, %r394, %r412;
	add.s32 	%r414, %r413, 1087311;
	cvt.rn.f32.u32 	%f9, %r414;
	fma.rn.f32 	%f10, %f9, 0f2F800000, 0f2F000000;
	add.f32 	%f11, %f10, 0fBF000000;
	shr.u32 	%r415, %r489, 2;
	xor.b32  	%r416, %r415, %r489;
	shl.b32 	%r417, %r412, 4;
	shl.b32 	%r418, %r416, 1;
	xor.b32  	%r419, %r418, %r417;
	xor.b32  	%r420, %r419, %r416;
	xor.b32  	%r492, %r420, %r412;
	add.s32 	%r421, %r394, %r492;
	add.s32 	%r422, %r421, 1449748;
	cvt.rn.f32.u32 	%f12, %r422;
	fma.rn.f32 	%f13, %f12, 0f2F800000, 0f2F000000;
	add.f32 	%f14, %f13, 0fBF000000;
	mul.f32 	%f15, %f14, %f14;
	fma.rn.f32 	%f16, %f11, %f11, %f15;
	setp.geu.f32 	%p29, %f16, 0f3E800000;
	setp.lt.f32 	%p30, %f16, 0f3E800000;
	selp.u64 	%rd61, 1, 0, %p30;
	add.s64 	%rd62, %rd58, %rd61;
	selp.u64 	%rd63, 1, 0, %p29;
	add.s64 	%rd64, %rd60, %rd63;
	shr.u32 	%r423, %r488, 2;
	xor.b32  	%r424, %r423, %r488;
	shl.b32 	%r425, %r492, 4;
	shl.b32 	%r426, %r424, 1;
	xor.b32  	%r427, %r426, %r425;
	xor.b32  	%r428, %r427, %r424;
	xor.b32  	%r491, %r428, %r492;
	add.s32 	%r429, %r394, %r491;
	add.s32 	%r430, %r429, 1812185;
	cvt.rn.f32.u32 	%f17, %r430;
	fma.rn.f32 	%f18, %f17, 0f2F800000, 0f2F000000;
	add.f32 	%f19, %f18, 0fBF000000;
	shr.u32 	%r431, %r393, 2;
	xor.b32  	%r432, %r431, %r393;
	shl.b32 	%r433, %r491, 4;
	shl.b32 	%r434, %r432, 1;
	xor.b32  	%r435, %r434, %r433;
	xor.b32  	%r436, %r435, %r432;
	xor.b32  	%r490, %r436, %r491;
	add.s32 	%r437, %r394, %r490;
	add.s32 	%r438, %r437, 2174622;
	cvt.rn.f32.u32 	%f20, %r438;
	fma.rn.f32 	%f21, %f20, 0f2F800000, 0f2F000000;
	add.f32 	%f22, %f21, 0fBF000000;
	mul.f32 	%f23, %f22, %f22;
	fma.rn.f32 	%f24, %f19, %f19, %f23;
	setp.geu.f32 	%p31, %f24, 0f3E800000;
	setp.lt.f32 	%p32, %f24, 0f3E800000;
	selp.u64 	%rd65, 1, 0, %p32;
	add.s64 	%rd66, %rd62, %rd65;
	selp.u64 	%rd67, 1, 0, %p31;
	add.s64 	%rd68, %rd64, %rd67;
	shr.u32 	%r439, %r403, 2;
	xor.b32  	%r440, %r439, %r403;
	shl.b32 	%r441, %r490, 4;
	shl.b32 	%r442, %r440, 1;
	xor.b32  	%r443, %r442, %r441;
	xor.b32  	%r444, %r443, %r440;
	xor.b32  	%r489, %r444, %r490;
	add.s32 	%r445, %r394, %r489;
	add.s32 	%r446, %r445, 2537059;
	cvt.rn.f32.u32 	%f25, %r446;
	fma.rn.f32 	%f26, %f25, 0f2F800000, 0f2F000000;
	add.f32 	%f27, %f26, 0fBF000000;
	shr.u32 	%r447, %r412, 2;
	xor.b32  	%r448, %r447, %r412;
	shl.b32 	%r449, %r489, 4;
	shl.b32 	%r450, %r448, 1;
	xor.b32  	%r451, %r450, %r449;
	xor.b32  	%r452, %r451, %r448;
	xor.b32  	%r488, %r452, %r489;
	add.s32 	%r453, %r488, %r607;
	cvt.rn.f32.u32 	%f28, %r453;
	fma.rn.f32 	%f29, %f28, 0f2F800000, 0f2F000000;
	add.f32 	%f30, %f29, 0fBF000000;
	mul.f32 	%f31, %f30, %f30;
	fma.rn.f32 	%f32, %f27, %f27, %f31;
	setp.geu.f32 	%p33, %f32, 0f3E800000;
	setp.lt.f32 	%p34, %f32, 0f3E800000;
	selp.u64 	%rd69, 1, 0, %p34;
	add.s64 	%rd85, %rd66, %rd69;
	selp.u64 	%rd70, 1, 0, %p33;
	add.s64 	%rd86, %rd68, %rd70;
	add.s32 	%r578, %r607, 2899496;
	add.s64 	%rd82, %rd82, -4;
	setp.ne.s64 	%p35, %rd82, 0;
	@%p35 bra 	$L__BB0_48;
$L__BB0_49:
	setp.eq.s64 	%p36, %rd89, 0;
	@%p36 bra 	$L__BB0_53;
	add.s32 	%r596, %r607, 362437;
$L__BB0_51:
	.pragma "nounroll";
	mov.u32 	%r234, %r490;
	mov.u32 	%r233, %r489;
	mov.u32 	%r490, %r488;
	shr.u32 	%r454, %r492, 2;
	xor.b32  	%r455, %r454, %r492;
	shl.b32 	%r456, %r490, 4;
	shl.b32 	%r457, %r455, 1;
	xor.b32  	%r458, %r457, %r456;
	xor.b32  	%r459, %r458, %r455;
	xor.b32  	%r489, %r459, %r490;
	add.s32 	%r460, %r596, %r489;
	cvt.rn.f32.u32 	%f33, %r460;
	fma.rn.f32 	%f34, %f33, 0f2F800000, 0f2F000000;
	add.f32 	%f35, %f34, 0fBF000000;
	shr.u32 	%r461, %r491, 2;
	xor.b32  	%r462, %r461, %r491;
	shl.b32 	%r463, %r489, 4;
	shl.b32 	%r464, %r462, 1;
	xor.b32  	%r465, %r464, %r463;
	xor.b32  	%r466, %r465, %r462;
	xor.b32  	%r488, %r466, %r489;
	add.s32 	%r467, %r596, %r488;
	add.s32 	%r468, %r467, 362437;
	cvt.rn.f32.u32 	%f36, %r468;
	fma.rn.f32 	%f37, %f36, 0f2F800000, 0f2F000000;
	add.f32 	%f38, %f37, 0fBF000000;
	mul.f32 	%f39, %f38, %f38;
	fma.rn.f32 	%f40, %f35, %f35, %f39;
	setp.geu.f32 	%p37, %f40, 0f3E800000;
	setp.lt.f32 	%p38, %f40, 0f3E800000;
	selp.u64 	%rd71, 1, 0, %p38;
	add.s64 	%rd85, %rd85, %rd71;
	selp.u64 	%rd72, 1, 0, %p37;
	add.s64 	%rd86, %rd86, %rd72;
	add.s32 	%r596, %r596, 724874;
	add.s64 	%rd89, %rd89, -1;
	setp.ne.s64 	%p39, %rd89, 0;
	mov.u32 	%r491, %r233;
	mov.u32 	%r492, %r234;
	@%p39 bra 	$L__BB0_51;
	add.s32 	%r607, %r596, -362437;
	mov.u32 	%r491, %r233;
	mov.u32 	%r492, %r234;
$L__BB0_53:
	st.global.v2.u32 	[%rd7+8], {%r491, %r490};
	st.global.v2.u32 	[%rd7+16], {%r489, %r488};
	st.global.v2.u32 	[%rd7], {%r607, %r492};
$L__BB0_54:
	ld.param.u64 	%rd79, [integrate_param_4];
	ld.param.u64 	%rd78, [integrate_param_3];
	cvta.to.global.u64 	%rd73, %rd78;
	cvta.to.global.u64 	%rd74, %rd79;
	shl.b64 	%rd75, %rd6, 3;
	add.s64 	%rd76, %rd73, %rd75;
	st.global.u64 	[%rd76], %rd85;
	add.s64 	%rd77, %rd74, %rd75;
	st.global.u64 	[%rd77], %rd86;
	ret;

}


// ===== COMPILED SASS (sm_100) =====

	.target	sm_100

	.elftype	@"ET_EXEC"


//--------------------- .note.nv.tkinfo           --------------------------
	.section	.note.nv.tkinfo,"",@"SHT_NOTE"
	.sectionflags	@"SHF_NOTE_NV_TKINFO"
	.tkinfo
        /*0018*/ 	.word	0x00000002
        /*0030*/ 	.string	""
        /*0030*/ 	.string	"ptxas"
        /*0030*/ 	.string	"Cuda compilation tools, release 13.0, V13.0.88"
        /*0030*/ 	.string	"Build cuda_13.0.r13.0/compiler.36424714_0"
        /*0030*/ 	.string	"-arch sm_100 -m 64 "



//--------------------- .note.nv.cuinfo           --------------------------
	.section	.note.nv.cuinfo,"",@"SHT_NOTE"
	.sectionflags	@"SHF_NOTE_NV_CUINFO"
        /*0018*/ 	.short	0x0002
        /*001a*/ 	.short	0x0064
        /*001c*/ 	.short	0x0082
	.zero		2


//--------------------- .nv.info                  --------------------------
	.section	.nv.info,"",@"SHT_CUDA_INFO"
	.align	4


	//----- nvinfo : EIATTR_REGCOUNT
	.align		4
        /*0000*/ 	.byte	0x04, 0x2f
        /*0002*/ 	.short	(.L_10 - .L_9)
	.align		4
.L_9:
        /*0004*/ 	.word	index@(integrate)
        /*0008*/ 	.word	0x0000001f


	//----- nvinfo : EIATTR_FRAME_SIZE
	.align		4
.L_10:
        /*000c*/ 	.byte	0x04, 0x11
        /*000e*/ 	.short	(.L_12 - .L_11)
	.align		4
.L_11:
        /*0010*/ 	.word	index@($__internal_0_$__cuda_sm20_div_u64)
        /*0014*/ 	.word	0x00000000


	//----- nvinfo : EIATTR_FRAME_SIZE
	.align		4
.L_12:
        /*0018*/ 	.byte	0x04, 0x11
        /*001a*/ 	.short	(.L_14 - .L_13)
	.align		4
.L_13:
        /*001c*/ 	.word	index@(integrate)
        /*0020*/ 	.word	0x00000000


	//----- nvinfo : EIATTR_MIN_STACK_SIZE
	.align		4
.L_14:
        /*0024*/ 	.byte	0x04, 0x12
        /*0026*/ 	.short	(.L_16 - .L_15)
	.align		4
.L_15:
        /*0028*/ 	.word	index@(integrate)
        /*002c*/ 	.word	0x00000000
.L_16:


//--------------------- .nv.compat                --------------------------
	.section	.nv.compat,"",@"SHT_CUDA_COMPAT_INFO"
	.align	4
        /*0000*/ 	.byte	0x02, 0x09, 0x00, 0x00, 0x02, 0x02, 0x01, 0x00, 0x02, 0x05, 0x05, 0x00, 0x03, 0x07, 0x01, 0x01
        /*0010*/ 	.byte	0x02, 0x03, 0x00, 0x00, 0x02, 0x06, 0x01, 0x00, 0x04, 0x0b, 0x08, 0x00, 0x01, 0x00, 0x00, 0x00
        /*0020*/ 	.byte	0x00, 0x00, 0x00, 0x00


//--------------------- .nv.info.integrate        --------------------------
	.section	.nv.info.integrate,"",@"SHT_CUDA_INFO"
	.sectionflags	@""
	.align	4


	//----- nvinfo : EIATTR_CUDA_API_VERSION
	.align		4
        /*0000*/ 	.byte	0x04, 0x37
        /*0002*/ 	.short	(.L_18 - .L_17)
.L_17:
        /*0004*/ 	.word	0x00000082


	//----- nvinfo : EIATTR_KPARAM_INFO
	.align		4
.L_18:
        /*0008*/ 	.byte	0x04, 0x17
        /*000a*/ 	.short	(.L_20 - .L_19)
.L_19:
        /*000c*/ 	.word	0x00000000
        /*0010*/ 	.short	0x0004
        /*0012*/ 	.short	0x0020
        /*0014*/ 	.byte	0x00, 0xf5, 0x21, 0x00


	//----- nvinfo : EIATTR_KPARAM_INFO
	.align		4
.L_20:
        /*0018*/ 	.byte	0x04, 0x17
        /*001a*/ 	.short	(.L_22 - .L_21)
.L_21:
        /*001c*/ 	.word	0x00000000
        /*0020*/ 	.short	0x0003
        /*0022*/ 	.short	0x0018
        /*0024*/ 	.byte	0x00, 0xf5, 0x21, 0x00


	//----- nvinfo : EIATTR_KPARAM_INFO
	.align		4
.L_22:
        /*0028*/ 	.byte	0x04, 0x17
        /*002a*/ 	.short	(.L_24 - .L_23)
.L_23:
        /*002c*/ 	.word	0x00000000
        /*0030*/ 	.short	0x0002
        /*0032*/ 	.short	0x0010
        /*0034*/ 	.byte	0x00, 0xf5, 0x21, 0x00


	//----- nvinfo : EIATTR_KPARAM_INFO
	.align		4
.L_24:
        /*0038*/ 	.byte	0x04, 0x17
        /*003a*/ 	.short	(.L_26 - .L_25)
.L_25:
        /*003c*/ 	.word	0x00000000
        /*0040*/ 	.short	0x0001
        /*0042*/ 	.short	0x0008
        /*0044*/ 	.byte	0x00, 0xf5, 0x21, 0x00


	//----- nvinfo : EIATTR_KPARAM_INFO
	.align		4
.L_26:
        /*0048*/ 	.byte	0x04, 0x17
        /*004a*/ 	.short	(.L_28 - .L_27)
.L_27:
        /*004c*/ 	.word	0x00000000
        /*0050*/ 	.short	0x0000
        /*0052*/ 	.short	0x0000
        /*0054*/ 	.byte	0x00, 0xf5, 0x21, 0x00


	//----- nvinfo : EIATTR_SPARSE_MMA_MASK
	.align		4
.L_28:
        /*0058*/ 	.byte	0x03, 0x50
        /*005a*/ 	.short	0x0000


	//----- nvinfo : EIATTR_MAXREG_COUNT
	.align		4
        /*005c*/ 	.byte	0x03, 0x1b
        /*005e*/ 	.short	0x00ff


	//----- nvinfo : EIATTR_MERCURY_ISA_VERSION
	.align		4
        /*0060*/ 	.byte	0x03, 0x5f
        /*0062*/ 	.short	0x0101


	//----- nvinfo : EIATTR_VRC_CTA_INIT_COUNT
	.align		4
        /*0064*/ 	.byte	0x02, 0x4a
	.zero		1
	.zero		1


	//----- nvinfo : EIATTR_EXIT_INSTR_OFFSETS
	.align		4
        /*0068*/ 	.byte	0x04, 0x1c
        /*006a*/ 	.short	(.L_30 - .L_29)


	//   ....[0]....
.L_29:
        /*006c*/ 	.word	0x00001de0


	//----- nvinfo : EIATTR_CRS_STACK_SIZE
	.align		4
.L_30:
        /*0070*/ 	.byte	0x04, 0x1e
        /*0072*/ 	.short	(.L_32 - .L_31)
.L_31:
        /*0074*/ 	.word	0x00000000


	//----- nvinfo : EIATTR_CBANK_PARAM_SIZE
	.align		4
.L_32:
        /*0078*/ 	.byte	0x03, 0x19
        /*007a*/ 	.short	0x0028


	//----- nvinfo : EIATTR_PARAM_CBANK
	.align		4
        /*007c*/ 	.byte	0x04, 0x0a
        /*007e*/ 	.short	(.L_34 - .L_33)
	.align		4
.L_33:
        /*0080*/ 	.word	index@(.nv.constant0.integrate)
        /*0084*/ 	.short	0x0380
        /*0086*/ 	.short	0x0028


	//----- nvinfo : EIATTR_SW_WAR
	.align		4
.L_34:
        /*0088*/ 	.byte	0x04, 0x36
        /*008a*/ 	.short	(.L_36 - .L_35)
.L_35:
        /*008c*/ 	.word	0x00000008
.L_36:


//--------------------- .nv.callgraph             --------------------------
	.section	.nv.callgraph,"",@"SHT_CUDA_CALLGRAPH"
	.align	4
	.sectionentsize	8
	.align		4
        /*0000*/ 	.word	0x00000000
	.align		4
        /*0004*/ 	.word	0xffffffff
	.align		4
        /*0008*/ 	.word	0x00000000
	.align		4
        /*000c*/ 	.word	0xfffffffe
	.align		4
        /*0010*/ 	.word	0x00000000
	.align		4
        /*0014*/ 	.word	0xfffffffd
	.align		4
        /*0018*/ 	.word	0x00000000
	.align		4
        /*001c*/ 	.word	0xfffffffc


//--------------------- .nv.constant4             --------------------------
	.section	.nv.constant4,"a",@progbits
	.align	8
	.align		8
.nv.constant4:
        /*0000*/ 	.dword	precalc_xorwow_matrix
	.align		8
        /*0008*/ 	.dword	precalc_xorwow_offset_matrix
	.align		8
        /*0010*/ 	.dword	mrg32k3aM1
	.align		8
        /*0018*/ 	.dword	mrg32k3aM2
	.align		8
        /*0020*/ 	.dword	mrg32k3aM1SubSeq
	.align		8
        /*0028*/ 	.dword	mrg32k3aM2SubSeq
	.align		8
        /*0030*/ 	.dword	mrg32k3aM1Seq
	.align		8
        /*0038*/ 	.dword	mrg32k3aM2Seq


//--------------------- .nv.constant3             --------------------------
	.section	.nv.constant3,"a",@progbits
	.align	8
.nv.constant3:
	.type		__cr_lgamma_table,@object
	.size		__cr_lgamma_table,(.L_8 - __cr_lgamma_table)
__cr_lgamma_table:
        /*0000*/ 	.byte	0x00, 0x00, 0x00, 0x00, 0x00, 0x00, 0x00, 0x00, 0x00, 0x00, 0x00, 0x00, 0x00, 0x00, 0x00, 0x00
        /*0010*/ 	.byte	0xef, 0x39, 0xfa, 0xfe, 0x42, 0x2e, 0xe6, 0x3f, 0x02, 0x20, 0x2a, 0xfa, 0x0b, 0xab, 0xfc, 0x3f
        /*0020*/ 	.byte	0xf9, 0x2c, 0x92, 0x7c, 0xa7, 0x6c, 0x09, 0x40, 0xc9, 0x79, 0x44, 0x3c, 0x64, 0x26, 0x13, 0x40
        /*0030*/ 	.byte	0xca, 0x01, 0xcf, 0x3a, 0x27, 0x51, 0x1a, 0x40, 0x30, 0xcc, 0x2d, 0xf3, 0xe1, 0x0c, 0x21, 0x40
        /*0040*/ 	.byte	0x0d, 0xb7, 0xfc, 0x82, 0x8e, 0x35, 0x25, 0x40
.L_8:


//--------------------- .text.integrate           --------------------------
	.section	.text.integrate,"ax",@progbits
	.align	128
        .global         integrate
        .type           integrate,@function
        .size           integrate,(.L_x_16 - integrate)
        .other          integrate,@"STO_CUDA_ENTRY STV_DEFAULT"
integrate:
.text.integrate:
[----:B------:R-:W-:Y:S08]  /*0000*/  LDC R1, c[0x0][0x37c] ;  /* 0x0000df00ff017b82 */ /* 0x000ff00000000800 */
[----:B------:R-:W0:Y:S01]  /*0010*/  LDC.64 R2, c[0x0][0x390] ;  /* 0x0000e400ff027b82 */ /* 0x000e220000000a00 */
[----:B------:R-:W0:Y:S02]  /*0020*/  LDCU.64 UR10, c[0x0][0x358] ;  /* 0x00006b00ff0a77ac */ /* 0x000e240008000a00 */
[----:B0-----:R-:W2:Y:S01]  /*0030*/  LDG.E.64 R2, desc[UR10][R2.64] ;  /* 0x0000000a02027981 */ /* 0x001ea2000c1e1b00 */
[----:B------:R-:W0:Y:S01]  /*0040*/  LDCU UR9, c[0x0][0x360] ;  /* 0x00006c00ff0977ac */ /* 0x000e220008000800 */
[----:B------:R-:W0:Y:S02]  /*0050*/  LDCU UR6, c[0x0][0x370] ;  /* 0x00006e00ff0677ac */ /* 0x000e240008000800 */
[----:B0-----:R-:W-:-:S04]  /*0060*/  UIMAD UR6, UR9, UR6, URZ ;  /* 0x00000006090672a4 */ /* 0x001fc8000f8e02ff */
[----:B------:R-:W-:Y:S01]  /*0070*/  USHF.R.S32.HI UR7, URZ, 0x1f, UR6 ;  /* 0x0000001fff077899 */ /* 0x000fe20008011406 */
[----:B--2---:R-:W-:Y:S02]  /*0080*/  R2UR UR13, R3 ;  /* 0x00000000030d72ca */ /* 0x004fe400000e0000 */
[----:B------:R-:W-:-:S11]  /*0090*/  R2UR UR12, R2 ;  /* 0x00000000020c72ca */ /* 0x000fd600000e0000 */
[----:B------:R-:W-:-:S04]  /*00a0*/  ULOP3.LUT UR4, UR13, UR7, URZ, 0xfc, !UPT ;  /* 0x000000070d047292 */ /* 0x000fc8000f8efcff */
[----:B------:R-:W-:-:S09]  /*00b0*/  UISETP.NE.U32.AND UP0, UPT, UR4, URZ, UPT ;  /* 0x000000ff0400728c */ /* 0x000fd2000bf05070 */
[----:B------:R-:W-:Y:S05]  /*00c0*/  BRA.U UP0, `(.L_x_0) ;  /* 0x0000000100587547 */ /* 0x000fea000b800000 */
[----:B------:R-:W0:Y:S01]  /*00d0*/  I2F.U32.RP R0, UR6 ;  /* 0x0000000600007d06 */ /* 0x000e220008209000 */
[----:B------:R-:W-:Y:S01]  /*00e0*/  UIADD3 UR8, UPT, UPT, URZ, -UR6, URZ ;  /* 0x80000006ff087290 */ /* 0x000fe2000fffe0ff */
[----:B------:R-:W-:Y:S01]  /*00f0*/  IMAD.MOV.U32 R9, RZ, RZ, RZ ;  /* 0x000000ffff097224 */ /* 0x000fe200078e00ff */
[----:B------:R-:W-:Y:S01]  /*0100*/  UMOV UR4, URZ ;  /* 0x000000ff00047c82 */ /* 0x000fe20008000000 */
[----:B------:R-:W-:-:S04]  /*0110*/  UISETP.NE.U32.AND UP2, UPT, UR6, URZ, UPT ;  /* 0x000000ff0600728c */ /* 0x000fc8000bf45070 */
[----:B0-----:R-:W0:Y:S02]  /*0120*/  MUFU.RCP R0, R0 ;  /* 0x0000000000007308 */ /* 0x001e240000001000 */
[----:B0-----:R-:W-:-:S06]  /*0130*/  VIADD R2, R0, 0xffffffe ;  /* 0x0ffffffe00027836 */ /* 0x001fcc0000000000 */
[----:B------:R-:W0:Y:S02]  /*0140*/  F2I.FTZ.U32.TRUNC.NTZ R2, R2 ;  /* 0x0000000200027305 */ /* 0x000e24000021f000 */
[----:B0-----:R-:W-:-:S13]  /*0150*/  R2UR UR5, R2 ;  /* 0x00000000020572ca */ /* 0x001fda00000e0000 */
[----:B------:R-:W-:-:S04]  /*0160*/  UIMAD UR8, UR8, UR5, URZ ;  /* 0x00000005080872a4 */ /* 0x000fc8000f8e02ff */
[----:B------:R-:W-:-:S04]  /*0170*/  UIMAD.WIDE.U32 UR4, UR5, UR8, UR4 ;  /* 0x00000008050472a5 */ /* 0x000fc8000f8e0004 */
[----:B------:R-:W-:-:S04]  /*0180*/  UIMAD.WIDE.U32 UR4, UR5, UR12, URZ ;  /* 0x0000000c050472a5 */ /* 0x000fc8000f8e00ff */
[----:B------:R-:W-:-:S04]  /*0190*/  UIADD3 UR4, UPT, UPT, -UR5, URZ, URZ ;  /* 0x000000ff05047290 */ /* 0x000fc8000fffe1ff */
[----:B------:R-:W-:-:S04]  /*01a0*/  UIMAD UR4, UR6, UR4, UR12 ;  /* 0x00000004060472a4 */ /* 0x000fc8000f8e020c */
[----:B------:R-:W-:-:S11]  /*01b0*/  UISETP.GE.U32.AND UP0, UPT, UR4, UR6, UPT ;  /* 0x000000060400728c */ /* 0x000fd6000bf06070 */
[----:B------:R-:W-:Y:S02]  /*01c0*/  @UP0 UIADD3 UR4, UPT, UPT, -UR6, UR4, URZ ;  /* 0x0000000406040290 */ /* 0x000fe4000fffe1ff */
[----:B------:R-:W-:Y:S02]  /*01d0*/  @UP0 UIADD3 UR5, UPT, UPT, UR5, 0x1, URZ ;  /* 0x0000000105050890 */ /* 0x000fe4000fffe0ff */
[----:B------:R-:W-:-:S11]  /*01e0*/  UISETP.GE.U32.AND UP1, UPT, UR4, UR6, UPT ;  /* 0x000000060400728c */ /* 0x000fd6000bf26070 */
[----:B------:R-:W-:Y:S02]  /*01f0*/  @UP1 UIADD3 UR5, UPT, UPT, UR5, 0x1, URZ ;  /* 0x0000000105051890 */ /* 0x000fe4000fffe0ff */
[----:B------:R-:W-:-:S06]  /*0200*/  @!UP2 ULOP3.LUT UR5, URZ, UR6, URZ, 0x33, !UPT ;  /* 0x00000006ff05a292 */ /* 0x000fcc000f8e33ff */
[----:B------:R-:W-:Y:S01]  /*0210*/  IMAD.U32 R8, RZ, RZ, UR5 ;  /* 0x00000005ff087e24 */ /* 0x000fe2000f8e00ff */
[----:B------:R-:W-:Y:S06]  /*0220*/  BRA `(.L_x_1) ;  /* 0x0000000000087947 */ /* 0x000fec0003800000 */
.L_x_0:
[----:B------:R-:W-:-:S07]  /*0230*/  MOV R0, 0x250 ;  /* 0x0000025000007802 */ /* 0x000fce0000000f00 */
[----:B------:R-:W-:Y:S05]  /*0240*/  CALL.REL.NOINC `($__internal_0_$__cuda_sm20_div_u64) ;  /* 0x0000001800e87944 */ /* 0x000fea0003c00000 */
.L_x_1:
[----:B------:R-:W0:Y:S01]  /*0250*/  LDC.64 R4, c[0x0][0x388] ;  /* 0x0000e200ff047b82 */ /* 0x000e220000000a00 */
[----:B------:R-:W1:Y:S01]  /*0260*/  S2R R14, SR_TID.X ;  /* 0x00000000000e7919 */ /* 0x000e620000002100 */
[----:B------:R-:W1:Y:S06]  /*0270*/  S2R R3, SR_CTAID.X ;  /* 0x0000000000037919 */ /* 0x000e6c0000002500 */
[----:B------:R-:W2:Y:S01]  /*0280*/  LDC.64 R10, c[0x0][0x380] ;  /* 0x0000e000ff0a7b82 */ /* 0x000ea20000000a00 */
[----:B0-----:R-:W3:Y:S01]  /*0290*/  LDG.E.64 R4, desc[UR10][R4.64] ;  /* 0x0000000a04047981 */ /* 0x001ee2000c1e1b00 */
[----:B------:R-:W-:Y:S01]  /*02a0*/  BSSY.RECONVERGENT B0, `(.L_x_2) ;  /* 0x00000e6000007945 */ /* 0x000fe20003800200 */
[----:B-1----:R-:W-:-:S04]  /*02b0*/  IMAD R14, R3, UR9, R14 ;  /* 0x00000009030e7c24 */ /* 0x002fc8000f8e020e */
[C---:B--2---:R-:W-:Y:S01]  /*02c0*/  IMAD.WIDE.U32 R10, R14.reuse, 0x30, R10 ;  /* 0x000000300e0a7825 */ /* 0x044fe200078e000a */
[----:B------:R-:W-:Y:S02]  /*02d0*/  ISETP.NE.AND P0, PT, R14, RZ, PT ;  /* 0x000000ff0e00720c */ /* 0x000fe40003f05270 */
[----:B---3--:R-:W-:Y:S02]  /*02e0*/  LOP3.LUT R15, R4, 0xaad26b49, RZ, 0x3c, !PT ;  /* 0xaad26b49040f7812 */ /* 0x008fe400078e3cff */
[----:B------:R-:W-:-:S03]  /*02f0*/  LOP3.LUT R0, R5, 0xf7dcefdd, RZ, 0x3c, !PT ;  /* 0xf7dcefdd05007812 */ /* 0x000fc600078e3cff */
[----:B------:R-:W-:Y:S02]  /*0300*/  IMAD R15, R15, 0x4182bed5, RZ ;  /* 0x4182bed50f0f7824 */ /* 0x000fe400078e02ff */
[----:B------:R-:W-:Y:S02]  /*0310*/  IMAD R6, R0, -0x658354e5, RZ ;  /* 0x9a7cab1b00067824 */ /* 0x000fe400078e02ff */
[C---:B------:R-:W-:Y:S02]  /*0320*/  VIADD R3, R15.reuse, 0x75bcd15 ;  /* 0x075bcd150f037836 */ /* 0x040fe40000000000 */
[C---:B------:R-:W-:Y:S01]  /*0330*/  VIADD R7, R6.reuse, 0x1f123bb5 ;  /* 0x1f123bb506077836 */ /* 0x040fe20000000000 */
[C---:B------:R-:W-:Y:S01]  /*0340*/  IADD3 R2, PT, PT, R15.reuse, 0x64f0c9, R6 ;  /* 0x0064f0c90f027810 */ /* 0x040fe20007ffe006 */
[C---:B------:R-:W-:Y:S01]  /*0350*/  VIADD R5, R15.reuse, 0x583f19 ;  /* 0x00583f190f057836 */ /* 0x040fe20000000000 */
[----:B------:R-:W-:Y:S02]  /*0360*/  LOP3.LUT R4, R6, 0x5491333, RZ, 0x3c, !PT ;  /* 0x0549133306047812 */ /* 0x000fe400078e3cff */
[----:B------:R-:W-:Y:S01]  /*0370*/  LOP3.LUT R6, R15, 0x159a55e5, RZ, 0x3c, !PT ;  /* 0x159a55e50f067812 */ /* 0x000fe200078e3cff */
[----:B------:R0:W-:Y:S04]  /*0380*/  STG.E.64 desc[UR10][R10.64], R2 ;  /* 0x000000020a007986 */ /* 0x0001e8000c101b0a */
[----:B------:R0:W-:Y:S04]  /*0390*/  STG.E.64 desc[UR10][R10.64+0x8], R6 ;  /* 0x000008060a007986 */ /* 0x0001e8000c101b0a */
[----:B------:R0:W-:Y:S01]  /*03a0*/  STG.E.64 desc[UR10][R10.64+0x10], R4 ;  /* 0x000010040a007986 */ /* 0x0001e2000c101b0a */
[----:B------:R-:W-:Y:S05]  /*03b0*/  @!P0 BRA `(.L_x_3) ;  /* 0x0000000c00508947 */ /* 0x000fea0003800000 */
[----:B0-----:R-:W-:Y:S02]  /*03c0*/  IMAD.MOV.U32 R2, RZ, RZ, RZ ;  /* 0x000000ffff027224 */ /* 0x001fe400078e00ff */
[----:B------:R-:W-:Y:S02]  /*03d0*/  IMAD.MOV.U32 R16, RZ, RZ, R14 ;  /* 0x000000ffff107224 */ /* 0x000fe400078e000e */
[----:B------:R-:W-:-:S07]  /*03e0*/  IMAD.MOV.U32 R17, RZ, RZ, RZ ;  /* 0x000000ffff117224 */ /* 0x000fce00078e00ff */
.L_x_9:
[----:B------:R-:W-:Y:S01]  /*03f0*/  LOP3.LUT P0, RZ, R16, 0x3, RZ, 0xc0, !PT ;  /* 0x0000000310ff7812 */ /* 0x000fe2000780c0ff */
[----:B------:R-:W-:-:S12]  /*0400*/  BSSY.RECONVERGENT B1, `(.L_x_4) ;  /* 0x00000c8000017945 */ /* 0x000fd80003800200 */
[----:B0-----:R-:W-:Y:S05]  /*0410*/  @!P0 BRA `(.L_x_5) ;  /* 0x0000000c00188947 */ /* 0x001fea0003800000 */
[----:B------:R-:W0:Y:S01]  /*0420*/  LDC.64 R10, c[0x4][RZ] ;  /* 0x01000000ff0a7b82 */ /* 0x000e220000000a00 */
[----:B------:R-:W-:Y:S02]  /*0430*/  IMAD.MOV.U32 R18, RZ, RZ, RZ ;  /* 0x000000ffff127224 */ /* 0x000fe400078e00ff */
[----:B0-----:R-:W-:-:S07]  /*0440*/  IMAD.WIDE.U32 R10, R2, 0xc80, R10 ;  /* 0x00000c80020a7825 */ /* 0x001fce00078e000a */
.L_x_8:
[----:B------:R-:W-:Y:S01]  /*0450*/  IMAD.MOV.U32 R19, RZ, RZ, RZ ;  /* 0x000000ffff137224 */ /* 0x000fe200078e00ff */
[----:B0-----:R-:W-:Y:S02]  /*0460*/  CS2R R4, SRZ ;  /* 0x0000000000047805 */ /* 0x001fe4000001ff00 */
[----:B------:R-:W-:Y:S01]  /*0470*/  CS2R R6, SRZ ;  /* 0x0000000000067805 */ /* 0x000fe2000001ff00 */
[----:B------:R-:W-:-:S07]  /*0480*/  IMAD.MOV.U32 R3, RZ, RZ, RZ ;  /* 0x000000ffff037224 */ /* 0x000fce00078e00ff */
.L_x_7:
[----:B------:R-:W0:Y:S02]  /*0490*/  LDC.64 R12, c[0x0][0x380] ;  /* 0x0000e000ff0c7b82 */ /* 0x000e240000000a00 */
[----:B0-----:R-:W-:-:S04]  /*04a0*/  IMAD.WIDE.U32 R12, R14, 0x30, R12 ;  /* 0x000000300e0c7825 */ /* 0x001fc800078e000c */
[----:B------:R-:W-:-:S05]  /*04b0*/  IMAD.WIDE.U32 R12, R19, 0x4, R12 ;  /* 0x00000004130c7825 */ /* 0x000fca00078e000c */
[----:B------:R0:W5:Y:S01]  /*04c0*/  LDG.E R20, desc[UR10][R12.64+0x4] ;  /* 0x0000040a0c147981 */ /* 0x000162000c1e1900 */
[----:B------:R-:W-:-:S07]  /*04d0*/  IMAD.MOV.U32 R21, RZ, RZ, RZ ;  /* 0x000000ffff157224 */ /* 0x000fce00078e00ff */
.L_x_6:
[----:B-----5:R-:W-:Y:S01]  /*04e0*/  SHF.R.U32.HI R24, RZ, R21, R20 ;  /* 0x00000015ff187219 */ /* 0x020fe20000011614 */
[----:B0-----:R-:W-:-:S03]  /*04f0*/  IMAD.SHL.U32 R12, R19, 0x20, RZ ;  /* 0x00000020130c7824 */ /* 0x001fc600078e00ff */
[----:B------:R-:W-:Y:S01]  /*0500*/  LOP3.LUT R13, R24, 0x1, RZ, 0xc0, !PT ;  /* 0x00000001180d7812 */ /* 0x000fe200078ec0ff */
[----:B------:R-:W-:-:S03]  /*0510*/  IMAD.IADD R12, R12, 0x1, R21 ;  /* 0x000000010c0c7824 */ /* 0x000fc600078e0215 */
[----:B------:R-:W-:Y:S01]  /*0520*/  ISETP.NE.U32.AND P0, PT, R13, 0x1, PT ;  /* 0x000000010d00780c */ /* 0x000fe20003f05070 */
[----:B------:R-:W-:-:S03]  /*0530*/  IMAD R13, R12, 0x5, RZ ;  /* 0x000000050c0d7824 */ /* 0x000fc600078e02ff */
[----:B------:R-:W-:Y:S01]  /*0540*/  R2P PR, R24, 0x7e ;  /* 0x0000007e18007804 */ /* 0x000fe20000000000 */
[----:B------:R-:W-:-:S08]  /*0550*/  IMAD.WIDE.U32 R12, R13, 0x4, R10 ;  /* 0x000000040d0c7825 */ /* 0x000fd000078e000a */
[----:B------:R-:W2:Y:S04]  /*0560*/  @!P0 LDG.E R22, desc[UR10][R12.64+0x10] ;  /* 0x0000100a0c168981 */ /* 0x000ea8000c1e1900 */
[----:B------:R-:W3:Y:S04]  /*0570*/  @P1 LDG.E R26, desc[UR10][R12.64+0x24] ;  /* 0x0000240a0c1a1981 */ /* 0x000ee8000c1e1900 */
[----:B------:R-:W4:Y:S04]  /*0580*/  @P2 LDG.E R28, desc[UR10][R12.64+0x38] ;  /* 0x0000380a0c1c2981 */ /* 0x000f28000c1e1900 */
[----:B------:R-:W4:Y:S04]  /*0590*/  @P3 LDG.E R23, desc[UR10][R12.64+0x4c] ;  /* 0x00004c0a0c173981 */ /* 0x000f28000c1e1900 */
[----:B------:R-:W4:Y:S01]  /*05a0*/  @P1 LDG.E R25, desc[UR10][R12.64+0x20] ;  /* 0x0000200a0c191981 */ /* 0x000f22000c1e1900 */
[----:B--2---:R-:W-:-:S03]  /*05b0*/  @!P0 LOP3.LUT R5, R5, R22, RZ, 0x3c, !PT ;  /* 0x0000001605058212 */ /* 0x004fc600078e3cff */
[----:B------:R-:W2:Y:S01]  /*05c0*/  @!P0 LDG.E R22, desc[UR10][R12.64] ;  /* 0x0000000a0c168981 */ /* 0x000ea2000c1e1900 */
[----:B---3--:R-:W-:-:S03]  /*05d0*/  @P1 LOP3.LUT R5, R5, R26, RZ, 0x3c, !PT ;  /* 0x0000001a05051212 */ /* 0x008fc600078e3cff */
[----:B------:R-:W3:Y:S01]  /*05e0*/  @P4 LDG.E R26, desc[UR10][R12.64+0x60] ;  /* 0x0000600a0c1a4981 */ /* 0x000ee2000c1e1900 */
[----:B----4-:R-:W-:-:S03]  /*05f0*/  @P2 LOP3.LUT R5, R5, R28, RZ, 0x3c, !PT ;  /* 0x0000001c05052212 */ /* 0x010fc600078e3cff */
[----:B------:R-:W4:Y:S01]  /*0600*/  @P5 LDG.E R28, desc[UR10][R12.64+0x74] ;  /* 0x0000740a0c1c5981 */ /* 0x000f22000c1e1900 */
[----:B------:R-:W-:-:S03]  /*0610*/  @P3 LOP3.LUT R5, R5, R23, RZ, 0x3c, !PT ;  /* 0x0000001705053212 */ /* 0x000fc600078e3cff */
[----:B------:R-:W4:Y:S01]  /*0620*/  @!P0 LDG.E R23, desc[UR10][R12.64+0x4] ;  /* 0x0000040a0c178981 */ /* 0x000f22000c1e1900 */
[----:B--2---:R-:W-:-:S03]  /*0630*/  @!P0 LOP3.LUT R3, R3, R22, RZ, 0x3c, !PT ;  /* 0x0000001603038212 */ /* 0x004fc600078e3cff */
[----:B------:R-:W2:Y:S01]  /*0640*/  @!P0 LDG.E R22, desc[UR10][R12.64+0x8] ;  /* 0x0000080a0c168981 */ /* 0x000ea2000c1e1900 */
[----:B---3--:R-:W-:-:S03]  /*0650*/  @P4 LOP3.LUT R5, R5, R26, RZ, 0x3c, !PT ;  /* 0x0000001a05054212 */ /* 0x008fc600078e3cff */
[----:B------:R-:W3:Y:S01]  /*0660*/  @P1 LDG.E R26, desc[UR10][R12.64+0x14] ;  /* 0x0000140a0c1a1981 */ /* 0x000ee2000c1e1900 */
[----:B----4-:R-:W-:-:S03]  /*0670*/  @!P0 LOP3.LUT R6, R6, R23, RZ, 0x3c, !PT ;  /* 0x0000001706068212 */ /* 0x010fc600078e3cff */
[----:B------:R-:W4:Y:S01]  /*0680*/  @!P0 LDG.E R23, desc[UR10][R12.64+0xc] ;  /* 0x00000c0a0c178981 */ /* 0x000f22000c1e1900 */
[----:B--2---:R-:W-:-:S03]  /*0690*/  @!P0 LOP3.LUT R7, R7, R22, RZ, 0x3c, !PT ;  /* 0x0000001607078212 */ /* 0x004fc600078e3cff */
[----:B------:R-:W2:Y:S01]  /*06a0*/  @P1 LDG.E R22, desc[UR10][R12.64+0x1c] ;  /* 0x00001c0a0c161981 */ /* 0x000ea2000c1e1900 */
[----:B---3--:R-:W-:-:S03]  /*06b0*/  @P1 LOP3.LUT R3, R3, R26, RZ, 0x3c, !PT ;  /* 0x0000001a03031212 */ /* 0x008fc600078e3cff */
[----:B------:R-:W3:Y:S01]  /*06c0*/  @P2 LDG.E R26, desc[UR10][R12.64+0x28] ;  /* 0x0000280a0c1a2981 */ /* 0x000ee2000c1e1900 */
[----:B----4-:R-:W-:-:S03]  /*06d0*/  @!P0 LOP3.LUT R4, R4, R23, RZ, 0x3c, !PT ;  /* 0x0000001704048212 */ /* 0x010fc600078e3cff */
[----:B------:R-:W4:Y:S01]  /*06e0*/  @P1 LDG.E R23, desc[UR10][R12.64+0x18] ;  /* 0x0000180a0c171981 */ /* 0x000f22000c1e1900 */
[----:B------:R-:W-:-:S03]  /*06f0*/  @P1 LOP3.LUT R4, R4, R25, RZ, 0x3c, !PT ;  /* 0x0000001904041212 */ /* 0x000fc600078e3cff */
[----:B------:R-:W4:Y:S01]  /*0700*/  @P2 LDG.E R25, desc[UR10][R12.64+0x34] ;  /* 0x0000340a0c192981 */ /* 0x000f22000c1e1900 */
[----:B--2---:R-:W-:-:S03]  /*0710*/  @P1 LOP3.LUT R7, R7, R22, RZ, 0x3c, !PT ;  /* 0x0000001607071212 */ /* 0x004fc600078e3cff */
[----:B------:R-:W2:Y:S01]  /*0720*/  @P2 LDG.E R22, desc[UR10][R12.64+0x30] ;  /* 0x0000300a0c162981 */ /* 0x000ea2000c1e1900 */
[----:B---3--:R-:W-:-:S03]  /*0730*/  @P2 LOP3.LUT R3, R3, R26, RZ, 0x3c, !PT ;  /* 0x0000001a03032212 */ /* 0x008fc600078e3cff */
[----:B------:R-:W3:Y:S01]  /*0740*/  @P3 LDG.E R26, desc[UR10][R12.64+0x3c] ;  /* 0x00003c0a0c1a3981 */ /* 0x000ee2000c1e1900 */
[----:B----4-:R-:W-:-:S03]  /*0750*/  @P1 LOP3.LUT R6, R6, R23, RZ, 0x3c, !PT ;  /* 0x0000001706061212 */ /* 0x010fc600078e3cff */
        /* <DEDUP_REMOVED lines=25> */
[----:B------:R-:W-:Y:S02]  /*08f0*/  LOP3.LUT P0, RZ, R24, 0x80, RZ, 0xc0, !PT ;  /* 0x0000008018ff7812 */ /* 0x000fe4000780c0ff */
[----:B------:R-:W-:Y:S02]  /*0900*/  @P5 LOP3.LUT R4, R4, R25, RZ, 0x3c, !PT ;  /* 0x0000001904045212 */ /* 0x000fe400078e3cff */
[----:B------:R-:W4:Y:S01]  /*0910*/  @P6 LDG.E R25, desc[UR10][R12.64+0x84] ;  /* 0x0000840a0c196981 */ /* 0x000f22000c1e1900 */
[----:B--2---:R-:W-:-:S03]  /*0920*/  @P5 LOP3.LUT R7, R7, R22, RZ, 0x3c, !PT ;  /* 0x0000001607075212 */ /* 0x004fc600078e3cff */
[----:B------:R-:W2:Y:S01]  /*0930*/  @P6 LDG.E R22, desc[UR10][R12.64+0x80] ;  /* 0x0000800a0c166981 */ /* 0x000ea2000c1e1900 */
[----:B---3--:R-:W-:-:S04]  /*0940*/  @P6 LOP3.LUT R3, R3, R26, RZ, 0x3c, !PT ;  /* 0x0000001a03036212 */ /* 0x008fc800078e3cff */
[----:B------:R-:W3:Y:S01]  /*0950*/  @P0 LDG.E R26, desc[UR10][R12.64+0x8c] ;  /* 0x00008c0a0c1a0981 */ /* 0x000ee2000c1e1900 */
[----:B----4-:R-:W-:-:S03]  /*0960*/  @P5 LOP3.LUT R6, R6, R23, RZ, 0x3c, !PT ;  /* 0x0000001706065212 */ /* 0x010fc600078e3cff */
[----:B------:R-:W4:Y:S01]  /*0970*/  @P6 LDG.E R23, desc[UR10][R12.64+0x7c] ;  /* 0x00007c0a0c176981 */ /* 0x000f22000c1e1900 */
[----:B------:R-:W-:-:S03]  /*0980*/  @P5 LOP3.LUT R5, R5, R28, RZ, 0x3c, !PT ;  /* 0x0000001c05055212 */ /* 0x000fc600078e3cff */
        /* <DEDUP_REMOVED lines=9> */
[----:B------:R-:W-:Y:S02]  /*0a20*/  @P6 LOP3.LUT R5, R5, R28, RZ, 0x3c, !PT ;  /* 0x0000001c05056212 */ /* 0x000fe400078e3cff */
[----:B------:R-:W-:Y:S02]  /*0a30*/  @P0 LOP3.LUT R4, R4, R25, RZ, 0x3c, !PT ;  /* 0x0000001904040212 */ /* 0x000fe400078e3cff */
[----:B--2---:R-:W-:Y:S02]  /*0a40*/  @P0 LOP3.LUT R7, R7, R22, RZ, 0x3c, !PT ;  /* 0x0000001607070212 */ /* 0x004fe400078e3cff */
[----:B---3--:R-:W-:Y:S02]  /*0a50*/  @P0 LOP3.LUT R5, R5, R26, RZ, 0x3c, !PT ;  /* 0x0000001a05050212 */ /* 0x008fe400078e3cff */
[----:B----4-:R-:W-:Y:S02]  /*0a60*/  @P0 LOP3.LUT R6, R6, R23, RZ, 0x3c, !PT ;  /* 0x0000001706060212 */ /* 0x010fe400078e3cff */
[----:B------:R-:W-:-:S13]  /*0a70*/  R2P PR, R24.B1, 0x7f ;  /* 0x0000007f18007804 */ /* 0x000fda0000001000 */
[----:B------:R-:W2:Y:S04]  /*0a80*/  @P0 LDG.E R22, desc[UR10][R12.64+0xa0] ;  /* 0x0000a00a0c160981 */ /* 0x000ea8000c1e1900 */
[----:B------:R-:W3:Y:S04]  /*0a90*/  @P0 LDG.E R23, desc[UR10][R12.64+0xa4] ;  /* 0x0000a40a0c170981 */ /* 0x000ee8000c1e1900 */
[----:B------:R-:W4:Y:S04]  /*0aa0*/  @P0 LDG.E R26, desc[UR10][R12.64+0xa8] ;  /* 0x0000a80a0c1a0981 */ /* 0x000f28000c1e1900 */
[----:B------:R-:W4:Y:S04]  /*0ab0*/  @P0 LDG.E R25, desc[UR10][R12.64+0xac] ;  /* 0x0000ac0a0c190981 */ /* 0x000f28000c1e1900 */
        /* <DEDUP_REMOVED lines=11> */
[----:B------:R-:W-:Y:S02]  /*0b70*/  LOP3.LUT P0, RZ, R24, 0x8000, RZ, 0xc0, !PT ;  /* 0x0000800018ff7812 */ /* 0x000fe4000780c0ff */
[----:B---3--:R-:W-:Y:S01]  /*0b80*/  @P1 LOP3.LUT R4, R4, R23, RZ, 0x3c, !PT ;  /* 0x0000001704041212 */ /* 0x008fe200078e3cff */
[----:B------:R-:W3:Y:S01]  /*0b90*/  @P2 LDG.E R24, desc[UR10][R12.64+0xc8] ;  /* 0x0000c80a0c182981 */ /* 0x000ee2000c1e1900 */
[----:B----4-:R-:W-:-:S03]  /*0ba0*/  @P1 LOP3.LUT R3, R3, R26, RZ, 0x3c, !PT ;  /* 0x0000001a03031212 */ /* 0x010fc600078e3cff */
[----:B------:R-:W4:Y:S01]  /*0bb0*/  @P2 LDG.E R26, desc[UR10][R12.64+0xd0] ;  /* 0x0000d00a0c1a2981 */ /* 0x000f22000c1e1900 */
[----:B------:R-:W-:-:S03]  /*0bc0*/  @P1 LOP3.LUT R6, R6, R25, RZ, 0x3c, !PT ;  /* 0x0000001906061212 */ /* 0x000fc600078e3cff */
[----:B------:R-:W4:Y:S04]  /*0bd0*/  @P2 LDG.E R25, desc[UR10][R12.64+0xcc] ;  /* 0x0000cc0a0c192981 */ /* 0x000f28000c1e1900 */
        /* <DEDUP_REMOVED lines=53> */
[----:B------:R-:W-:-:S05]  /*0f30*/  VIADD R21, R21, 0x10 ;  /* 0x0000001015157836 */ /* 0x000fca0000000000 */
[----:B------:R-:W-:Y:S02]  /*0f40*/  ISETP.NE.AND P1, PT, R21, 0x20, PT ;  /* 0x000000201500780c */ /* 0x000fe40003f25270 */
[----:B--2---:R-:W-:Y:S02]  /*0f50*/  @P6 LOP3.LUT R5, R5, R22, RZ, 0x3c, !PT ;  /* 0x0000001605056212 */ /* 0x004fe400078e3cff */
[----:B---3--:R-:W-:Y:S02]  /*0f60*/  @P0 LOP3.LUT R3, R3, R24, RZ, 0x3c, !PT ;  /* 0x0000001803030212 */ /* 0x008fe400078e3cff */
[----:B------:R-:W-:Y:S02]  /*0f70*/  @P0 LOP3.LUT R5, R5, R28, RZ, 0x3c, !PT ;  /* 0x0000001c05050212 */ /* 0x000fe400078e3cff */
[----:B----4-:R-:W-:Y:S02]  /*0f80*/  @P0 LOP3.LUT R7, R7, R26, RZ, 0x3c, !PT ;  /* 0x0000001a07070212 */ /* 0x010fe400078e3cff */
[----:B------:R-:W-:-:S02]  /*0f90*/  @P0 LOP3.LUT R4, R4, R25, RZ, 0x3c, !PT ;  /* 0x0000001904040212 */ /* 0x000fc400078e3cff */
[----:B------:R-:W-:Y:S01]  /*0fa0*/  @P0 LOP3.LUT R6, R6, R23, RZ, 0x3c, !PT ;  /* 0x0000001706060212 */ /* 0x000fe200078e3cff */
[----:B------:R-:W-:Y:S06]  /*0fb0*/  @P1 BRA `(.L_x_6) ;  /* 0xfffffff400481947 */ /* 0x000fec000383ffff */
[----:B------:R-:W-:-:S05]  /*0fc0*/  VIADD R19, R19, 0x1 ;  /* 0x0000000113137836 */ /* 0x000fca0000000000 */
[----:B------:R-:W-:-:S13]  /*0fd0*/  ISETP.NE.AND P0, PT, R19, 0x5, PT ;  /* 0x000000051300780c */ /* 0x000fda0003f05270 */
[----:B------:R-:W-:Y:S05]  /*0fe0*/  @P0 BRA `(.L_x_7) ;  /* 0xfffffff400280947 */ /* 0x000fea000383ffff */
[----:B------:R-:W0:Y:S01]  /*0ff0*/  LDC.64 R12, c[0x0][0x380] ;  /* 0x0000e000ff0c7b82 */ /* 0x000e220000000a00 */
[----:B------:R-:W-:Y:S01]  /*1000*/  VIADD R18, R18, 0x1 ;  /* 0x0000000112127836 */ /* 0x000fe20000000000 */
[----:B------:R-:W-:-:S04]  /*1010*/  LOP3.LUT R19, R16, 0x3, RZ, 0xc0, !PT ;  /* 0x0000000310137812 */ /* 0x000fc800078ec0ff */
[----:B------:R-:W-:Y:S01]  /*1020*/  ISETP.GE.U32.AND P0, PT, R18, R19, PT ;  /* 0x000000131200720c */ /* 0x000fe20003f06070 */
[----:B0-----:R-:W-:-:S05]  /*1030*/  IMAD.WIDE.U32 R12, R14, 0x30, R12 ;  /* 0x000000300e0c7825 */ /* 0x001fca00078e000c */
[----:B------:R0:W-:Y:S04]  /*1040*/  STG.E desc[UR10][R12.64+0x4], R3 ;  /* 0x000004030c007986 */ /* 0x0001e8000c10190a */
[----:B------:R0:W-:Y:S04]  /*1050*/  STG.E.64 desc[UR10][R12.64+0x8], R6 ;  /* 0x000008060c007986 */ /* 0x0001e8000c101b0a */
[----:B------:R0:W-:Y:S01]  /*1060*/  STG.E.64 desc[UR10][R12.64+0x10], R4 ;  /* 0x000010040c007986 */ /* 0x0001e2000c101b0a */
[----:B------:R-:W-:Y:S05]  /*1070*/  @!P0 BRA `(.L_x_8) ;  /* 0xfffffff000f48947 */ /* 0x000fea000383ffff */
.L_x_5:
[----:B------:R-:W-:Y:S05]  /*1080*/  BSYNC.RECONVERGENT B1 ;  /* 0x0000000000017941 */ /* 0x000fea0003800200 */
.L_x_4:
[----:B------:R-:W-:Y:S01]  /*1090*/  ISETP.GT.U32.AND P0, PT, R16, 0x3, PT ;  /* 0x000000031000780c */ /* 0x000fe20003f04070 */
[----:B------:R-:W-:Y:S01]  /*10a0*/  VIADD R2, R2, 0x1 ;  /* 0x0000000102027836 */ /* 0x000fe20000000000 */
[--C-:B------:R-:W-:Y:S02]  /*10b0*/  SHF.R.U32.HI R10, RZ, 0x2, R17.reuse ;  /* 0x00000002ff0a7819 */ /* 0x100fe40000011611 */
[----:B------:R-:W-:Y:S02]  /*10c0*/  ISETP.GT.U32.AND.EX P0, PT, R17, RZ, PT, P0 ;  /* 0x000000ff1100720c */ /* 0x000fe40003f04100 */
[----:B------:R-:W-:Y:S01]  /*10d0*/  SHF.R.U64 R16, R16, 0x2, R17 ;  /* 0x0000000210107819 */ /* 0x000fe20000001211 */
[----:B------:R-:W-:-:S10]  /*10e0*/  IMAD.MOV.U32 R17, RZ, RZ, R10 ;  /* 0x000000ffff117224 */ /* 0x000fd400078e000a */
[----:B------:R-:W-:Y:S05]  /*10f0*/  @P0 BRA `(.L_x_9) ;  /* 0xfffffff000bc0947 */ /* 0x000fea000383ffff */
.L_x_3:
[----:B------:R-:W-:Y:S05]  /*1100*/  BSYNC.RECONVERGENT B0 ;  /* 0x0000000000007941 */ /* 0x000fea0003800200 */
.L_x_2:
[----:B0-----:R-:W0:Y:S01]  /*1110*/  LDC.64 R10, c[0x0][0x380] ;  /* 0x0000e000ff0a7b82 */ /* 0x001e220000000a00 */
[----:B------:R-:W-:Y:S01]  /*1120*/  UISETP.GE.U32.AND UP0, UPT, UR12, UR6, UPT ;  /* 0x000000060c00728c */ /* 0x000fe2000bf06070 */
[----:B------:R-:W-:Y:S02]  /*1130*/  CS2R R12, SRZ ;  /* 0x00000000000c7805 */ /* 0x000fe4000001ff00 */
[----:B------:R-:W-:Y:S01]  /*1140*/  CS2R R16, SRZ ;  /* 0x0000000000107805 */ /* 0x000fe2000001ff00 */
[----:B------:R-:W-:Y:S01]  /*1150*/  UISETP.GE.U32.AND.EX UP0, UPT, UR13, UR7, UPT, UP0 ;  /* 0x000000070d00728c */ /* 0x000fe2000bf06100 */
[----:B0-----:R-:W-:-:S05]  /*1160*/  IMAD.WIDE.U32 R10, R14, 0x30, R10 ;  /* 0x000000300e0a7825 */ /* 0x001fca00078e000a */
[----:B------:R0:W-:Y:S04]  /*1170*/  STG.E.64 desc[UR10][R10.64+0x18], RZ ;  /* 0x000018ff0a007986 */ /* 0x0001e8000c101b0a */
[----:B------:R0:W-:Y:S04]  /*1180*/  STG.E desc[UR10][R10.64+0x20], RZ ;  /* 0x000020ff0a007986 */ /* 0x0001e8000c10190a */
[----:B------:R0:W-:Y:S01]  /*1190*/  STG.E.64 desc[UR10][R10.64+0x28], RZ ;  /* 0x000028ff0a007986 */ /* 0x0001e2000c101b0a */
[----:B------:R-:W-:Y:S05]  /*11a0*/  BRA.U !UP0, `(.L_x_10) ;  /* 0x0000000908e47547 */ /* 0x000fea000b800000 */
[----:B------:R-:W-:Y:S01]  /*11b0*/  ISETP.GE.U32.AND P0, PT, R8, 0x4, PT ;  /* 0x000000040800780c */ /* 0x000fe20003f06070 */
[----:B------:R-:W-:Y:S01]  /*11c0*/  IMAD R15, R0, -0x658354e5, R15 ;  /* 0x9a7cab1b000f7824 */ /* 0x000fe200078e020f */
[C---:B------:R-:W-:Y:S01]  /*11d0*/  ISETP.GT.U32.AND P1, PT, R8.reuse, 0x1, PT ;  /* 0x000000010800780c */ /* 0x040fe20003f24070 */
[----:B------:R-:W-:Y:S01]  /*11e0*/  IMAD.MOV.U32 R21, RZ, RZ, RZ ;  /* 0x000000ffff157224 */ /* 0x000fe200078e00ff */
[C---:B------:R-:W-:Y:S02]  /*11f0*/  ISETP.GE.U32.AND.EX P0, PT, R9.reuse, RZ, PT, P0 ;  /* 0x000000ff0900720c */ /* 0x040fe40003f06100 */
[----:B------:R-:W-:Y:S02]  /*1200*/  CS2R R16, SRZ ;  /* 0x0000000000107805 */ /* 0x000fe4000001ff00 */
[----:B------:R-:W-:Y:S02]  /*1210*/  ISETP.GT.U32.AND.EX P1, PT, R9, RZ, PT, P1 ;  /* 0x000000ff0900720c */ /* 0x000fe40003f24110 */
[----:B------:R-:W-:Y:S01]  /*1220*/  CS2R R12, SRZ ;  /* 0x00000000000c7805 */ /* 0x000fe2000001ff00 */
[----:B------:R-:W-:Y:S01]  /*1230*/  VIADD R2, R15, 0x64f0c9 ;  /* 0x0064f0c90f027836 */ /* 0x000fe20000000000 */
[----:B------:R-:W-:-:S02]  /*1240*/  SEL R0, R8, 0x1, P1 ;  /* 0x0000000108007807 */ /* 0x000fc40000800000 */
[----:B------:R-:W-:Y:S02]  /*1250*/  SEL R9, R9, RZ, P1 ;  /* 0x000000ff09097207 */ /* 0x000fe40000800000 */
[----:B------:R-:W-:Y:S01]  /*1260*/  LOP3.LUT R19, R0, 0x3, RZ, 0xc0, !PT ;  /* 0x0000000300137812 */ /* 0x000fe200078ec0ff */
[----:B------:R-:W-:Y:S06]  /*1270*/  @!P0 BRA `(.L_x_11) ;  /* 0x0000000400e88947 */ /* 0x000fec0003800000 */
[----:B------:R-:W-:Y:S01]  /*1280*/  LOP3.LUT R0, R0, 0xfffffffc, RZ, 0xc0, !PT ;  /* 0xfffffffc00007812 */ /* 0x000fe200078ec0ff */
[----:B------:R-:W-:Y:S01]  /*1290*/  VIADD R8, R15, 0x912ef1 ;  /* 0x00912ef10f087836 */ /* 0x000fe20000000000 */
[----:B------:R-:W-:Y:S01]  /*12a0*/  CS2R R16, SRZ ;  /* 0x0000000000107805 */ /* 0x000fe2000001ff00 */
[----:B------:R-:W-:-:S07]  /*12b0*/  IMAD.MOV.U32 R2, RZ, RZ, R9 ;  /* 0x000000ffff027224 */ /* 0x000fce00078e0009 */
.L_x_12:
[----:B------:R-:W-:Y:S02]  /*12c0*/  SHF.R.U32.HI R18, RZ, 0x2, R3 ;  /* 0x00000002ff127819 */ /* 0x000fe40000011603 */
[----:B------:R-:W-:Y:S02]  /*12d0*/  SHF.R.U32.HI R15, RZ, 0x2, R6 ;  /* 0x00000002ff0f7819 */ /* 0x000fe40000011606 */
[----:B------:R-:W-:Y:S01]  /*12e0*/  LOP3.LUT R18, R18, R3, RZ, 0x3c, !PT ;  /* 0x0000000312127212 */ /* 0x000fe200078e3cff */
[----:B------:R-:W-:Y:S01]  /*12f0*/  IMAD.SHL.U32 R3, R5, 0x10, RZ ;  /* 0x0000001005037824 */ /* 0x000fe200078e00ff */
[----:B------:R-:W-:Y:S02]  /*1300*/  LOP3.LUT R15, R15, R6, RZ, 0x3c, !PT ;  /* 0x000000060f0f7212 */ /* 0x000fe400078e3cff */
[----:B------:R-:W-:Y:S01]  /*1310*/  SHF.R.U32.HI R20, RZ, 0x2, R7 ;  /* 0x00000002ff147819 */ /* 0x000fe20000011607 */
[----:B------:R-:W-:Y:S01]  /*1320*/  IMAD.SHL.U32 R9, R18, 0x2, RZ ;  /* 0x0000000212097824 */ /* 0x000fe200078e00ff */
[----:B------:R-:W-:-:S02]  /*1330*/  SHF.R.U32.HI R22, RZ, 0x2, R5 ;  /* 0x00000002ff167819 */ /* 0x000fc40000011605 */
[----:B------:R-:W-:Y:S02]  /*1340*/  IADD3 R0, P4, PT, R0, -0x4, RZ ;  /* 0xfffffffc00007810 */ /* 0x000fe40007f9e0ff */
[----:B------:R-:W-:Y:S01]  /*1350*/  LOP3.LUT R18, R18, R9, R3, 0x96, !PT ;  /* 0x0000000912127212 */ /* 0x000fe200078e9603 */
[----:B------:R-:W-:Y:S01]  /*1360*/  IMAD.SHL.U32 R3, R15, 0x2, RZ ;  /* 0x000000020f037824 */ /* 0x000fe200078e00ff */
[----:B------:R-:W-:Y:S02]  /*1370*/  SHF.R.U32.HI R9, RZ, 0x2, R4 ;  /* 0x00000002ff097819 */ /* 0x000fe40000011604 */
[-C--:B------:R-:W-:Y:S02]  /*1380*/  LOP3.LUT R18, R18, R5.reuse, RZ, 0x3c, !PT ;  /* 0x0000000512127212 */ /* 0x080fe400078e3cff */
[----:B------:R-:W-:Y:S02]  /*1390*/  LOP3.LUT R9, R9, R4, RZ, 0x3c, !PT ;  /* 0x0000000409097212 */ /* 0x000fe400078e3cff */
[----:B------:R-:W-:Y:S01]  /*13a0*/  LOP3.LUT R22, R22, R5, RZ, 0x3c, !PT ;  /* 0x0000000516167212 */ /* 0x000fe200078e3cff */
[----:B------:R-:W-:Y:S01]  /*13b0*/  IMAD.SHL.U32 R6, R18, 0x10, RZ ;  /* 0x0000001012067824 */ /* 0x000fe200078e00ff */
[----:B------:R-:W-:-:S04]  /*13c0*/  IADD3.X R2, PT, PT, R2, -0x1, RZ, P4, !PT ;  /* 0xffffffff02027810 */ /* 0x000fc800027fe4ff */
[----:B------:R-:W-:Y:S02]  /*13d0*/  LOP3.LUT R3, R15, R3, R6, 0x96, !PT ;  /* 0x000000030f037212 */ /* 0x000fe400078e9606 */
[----:B------:R-:W-:Y:S02]  /*13e0*/  LOP3.LUT R6, R20, R7, RZ, 0x3c, !PT ;  /* 0x0000000714067212 */ /* 0x000fe400078e3cff */
[----:B------:R-:W-:-:S03]  /*13f0*/  LOP3.LUT R20, R3, R18, RZ, 0x3c, !PT ;  /* 0x0000001203147212 */ /* 0x000fc600078e3cff */
[----:B------:R-:W-:Y:S01]  /*1400*/  IMAD.SHL.U32 R7, R6, 0x2, RZ ;  /* 0x0000000206077824 */ /* 0x000fe200078e00ff */
[----:B------:R-:W-:Y:S01]  /*1410*/  SHF.R.U32.HI R23, RZ, 0x2, R20 ;  /* 0x00000002ff177819 */ /* 0x000fe20000011614 */
[----:B------:R-:W-:-:S05]  /*1420*/  IMAD.SHL.U32 R3, R20, 0x10, RZ ;  /* 0x0000001014037824 */ /* 0x000fca00078e00ff */
[----:B------:R-:W-:Y:S02]  /*1430*/  LOP3.LUT R3, R6, R7, R3, 0x96, !PT ;  /* 0x0000000706037212 */ /* 0x000fe400078e9603 */
[----:B------:R-:W-:Y:S02]  /*1440*/  SHF.R.U32.HI R7, RZ, 0x2, R18 ;  /* 0x00000002ff077819 */ /* 0x000fe40000011612 */
[----:B------:R-:W-:Y:S01]  /*1450*/  LOP3.LUT R4, R3, R20, RZ, 0x3c, !PT ;  /* 0x0000001403047212 */ /* 0x000fe200078e3cff */
[----:B------:R-:W-:Y:S01]  /*1460*/  IMAD.SHL.U32 R3, R9, 0x2, RZ ;  /* 0x0000000209037824 */ /* 0x000fe200078e00ff */
[----:B------:R-:W-:Y:S02]  /*1470*/  LOP3.LUT R7, R7, R18, RZ, 0x3c, !PT ;  /* 0x0000001207077212 */ /* 0x000fe400078e3cff */
[----:B------:R-:W-:Y:S01]  /*1480*/  SHF.R.U32.HI R25, RZ, 0x2, R4 ;  /* 0x00000002ff197819 */ /* 0x000fe20000011604 */
[----:B------:R-:W-:Y:S02]  /*1490*/  IMAD.SHL.U32 R6, R4, 0x10, RZ ;  /* 0x0000001004067824 */ /* 0x000fe400078e00ff */
[----:B------:R-:W-:-:S03]  /*14a0*/  IMAD.SHL.U32 R15, R7, 0x2, RZ ;  /* 0x00000002070f7824 */ /* 0x000fc600078e00ff */
[----:B------:R-:W-:Y:S01]  /*14b0*/  LOP3.LUT R3, R9, R3, R6, 0x96, !PT ;  /* 0x0000000309037212 */ /* 0x000fe200078e9606 */
[----:B------:R-:W-:Y:S02]  /*14c0*/  IMAD.SHL.U32 R6, R22, 0x2, RZ ;  /* 0x0000000216067824 */ /* 0x000fe400078e00ff */
[----:B------:R-:W-:Y:S01]  /*14d0*/  VIADD R9, R8, 0xffd3c1d8 ;  /* 0xffd3c1d808097836 */ /* 0x000fe20000000000 */
[----:B------:R-:W-:-:S04]  /*14e0*/  LOP3.LUT R3, R3, R4, RZ, 0x3c, !PT ;  /* 0x0000000403037212 */ /* 0x000fc800078e3cff */
[----:B------:R-:W-:Y:S01]  /*14f0*/  IADD3 R18, PT, PT, R9, 0x587c5, R18 ;  /* 0x000587c509127810 */ /* 0x000fe20007ffe012 */
[----:B------:R-:W-:Y:S01]  /*1500*/  IMAD.SHL.U32 R5, R3, 0x10, RZ ;  /* 0x0000001003057824 */ /* 0x000fe200078e00ff */
[C---:B------:R-:W-:Y:S02]  /*1510*/  IADD3 R24, PT, PT, R9.reuse, 0x161f14, R3 ;  /* 0x00161f1409187810 */ /* 0x040fe40007ffe003 */
[----:B------:R-:W-:Y:S02]  /*1520*/  I2FP.F32.U32 R18, R18 ;  /* 0x0000001200127245 */ /* 0x000fe40000201000 */
[----:B------:R-:W-:Y:S02]  /*1530*/  LOP3.LUT R6, R22, R6, R5, 0x96, !PT ;  /* 0x0000000616067212 */ /* 0x000fe400078e9605 */
[----:B------:R-:W-:Y:S02]  /*1540*/  IADD3 R5, PT, PT, R9, 0xb0f8a, R20 ;  /* 0x000b0f8a09057810 */ /* 0x000fe40007ffe014 */
[----:B------:R-:W-:-:S02]  /*1550*/  LOP3.LUT R6, R6, R3, RZ, 0x3c, !PT ;  /* 0x0000000306067212 */ /* 0x000fc400078e3cff */
[----:B------:R-:W-:Y:S02]  /*1560*/  LOP3.LUT R20, R23, R20, RZ, 0x3c, !PT ;  /* 0x0000001417147212 */ /* 0x000fe400078e3cff */
[----:B------:R-:W-:Y:S01]  /*1570*/  I2FP.F32.U32 R24, R24 ;  /* 0x0000001800187245 */ /* 0x000fe20000201000 */
[----:B------:R-:W-:Y:S02]  /*1580*/  IMAD.SHL.U32 R22, R6, 0x10, RZ ;  /* 0x0000001006167824 */ /* 0x000fe400078e00ff */
[----:B------:R-:W-:-:S03]  /*1590*/  IMAD.SHL.U32 R23, R20, 0x2, RZ ;  /* 0x0000000214177824 */ /* 0x000fc600078e00ff */
[----:B------:R-:W-:Y:S01]  /*15a0*/  LOP3.LUT R7, R7, R15, R22, 0x96, !PT ;  /* 0x0000000f07077212 */ /* 0x000fe200078e9616 */
[----:B------:R-:W-:Y:S01]  /*15b0*/  IMAD.MOV.U32 R15, RZ, RZ, 0x2f800000 ;  /* 0x2f800000ff0f7424 */ /* 0x000fe200078e00ff */
[----:B------:R-:W-:Y:S02]  /*15c0*/  I2FP.F32.U32 R22, R5 ;  /* 0x0000000500167245 */ /* 0x000fe40000201000 */
[----:B------:R-:W-:Y:S01]  /*15d0*/  LOP3.LUT R7, R7, R6, RZ, 0x3c, !PT ;  /* 0x0000000607077212 */ /* 0x000fe200078e3cff */
[-C--:B------:R-:W-:Y:S01]  /*15e0*/  FFMA R18, R18, R15.reuse, 1.1641532182693481445e-10 ;  /* 0x2f00000012127423 */ /* 0x080fe2000000000f */
[-C--:B------:R-:W-:Y:S01]  /*15f0*/  FFMA R24, R24, R15.reuse, 1.1641532182693481445e-10 ;  /* 0x2f00000018187423 */ /* 0x080fe2000000000f */
[----:B------:R-:W-:Y:S02]  /*1600*/  FFMA R22, R22, R15, 1.1641532182693481445e-10 ;  /* 0x2f00000016167423 */ /* 0x000fe4000000000f */
[----:B------:R-:W-:Y:S02]  /*1610*/  IMAD.SHL.U32 R5, R7, 0x10, RZ ;  /* 0x0000001007057824 */ /* 0x000fe400078e00ff */
[----:B------:R-:W-:Y:S01]  /*1620*/  FADD R18, R18, -0.5 ;  /* 0xbf00000012127421 */ /* 0x000fe20000000000 */
[----:B------:R-:W-:Y:S01]  /*1630*/  FADD R22, R22, -0.5 ;  /* 0xbf00000016167421 */ /* 0x000fe20000000000 */
[----:B------:R-:W-:Y:S01]  /*1640*/  FADD R24, R24, -0.5 ;  /* 0xbf00000018187421 */ /* 0x000fe20000000000 */
[----:B------:R-:W-:-:S02]  /*1650*/  LOP3.LUT R20, R20, R23, R5, 0x96, !PT ;  /* 0x0000001714147212 */ /* 0x000fc400078e9605 */
[----:B------:R-:W-:Y:S01]  /*1660*/  FMUL R23, R22, R22 ;  /* 0x0000001616177220 */ /* 0x000fe20000400000 */
[----:B------:R-:W-:-:S03]  /*1670*/  IADD3 R5, PT, PT, R9, 0x10974f, R4 ;  /* 0x0010974f09057810 */ /* 0x000fc60007ffe004 */
[----:B------:R-:W-:Y:S01]  /*1680*/  FFMA R18, R18, R18, R23 ;  /* 0x0000001212127223 */ /* 0x000fe20000000017 */
[----:B------:R-:W-:Y:S01]  /*1690*/  I2FP.F32.U32 R22, R5 ;  /* 0x0000000500167245 */ /* 0x000fe20000201000 */
[----:B------:R-:W-:Y:S01]  /*16a0*/  FMUL R23, R24, R24 ;  /* 0x0000001818177220 */ /* 0x000fe20000400000 */
[----:B------:R-:W-:Y:S02]  /*16b0*/  LOP3.LUT R5, R25, R4, RZ, 0x3c, !PT ;  /* 0x0000000419057212 */ /* 0x000fe400078e3cff */
[----:B------:R-:W-:Y:S01]  /*16c0*/  LOP3.LUT R4, R20, R7, RZ, 0x3c, !PT ;  /* 0x0000000714047212 */ /* 0x000fe200078e3cff */
[----:B------:R-:W-:Y:S01]  /*16d0*/  FFMA R22, R22, R15, 1.1641532182693481445e-10 ;  /* 0x2f00000016167423 */ /* 0x000fe2000000000f */
[----:B------:R-:W-:Y:S01]  /*16e0*/  FSETP.GEU.AND P0, PT, R18, 0.25, PT ;  /* 0x3e8000001200780b */ /* 0x000fe20003f0e000 */
[----:B------:R-:W-:Y:S01]  /*16f0*/  IMAD.SHL.U32 R25, R5, 0x2, RZ ;  /* 0x0000000205197824 */ /* 0x000fe200078e00ff */
[----:B------:R-:W-:Y:S01]  /*1700*/  IADD3 R18, PT, PT, R9, 0x1ba6d9, R6 ;  /* 0x001ba6d909127810 */ /* 0x000fe20007ffe006 */
[----:B------:R-:W-:-:S02]  /*1710*/  IMAD.SHL.U32 R20, R4, 0x10, RZ ;  /* 0x0000001004147824 */ /* 0x000fc400078e00ff */
[----:B------:R-:W-:Y:S01]  /*1720*/  FADD R22, R22, -0.5 ;  /* 0xbf00000016167421 */ /* 0x000fe20000000000 */
[----:B------:R-:W-:Y:S02]  /*1730*/  I2FP.F32.U32 R18, R18 ;  /* 0x0000001200127245 */ /* 0x000fe40000201000 */
[----:B------:R-:W-:Y:S01]  /*1740*/  LOP3.LUT R5, R5, R25, R20, 0x96, !PT ;  /* 0x0000001905057212 */ /* 0x000fe200078e9614 */
[----:B------:R-:W-:Y:S01]  /*1750*/  FFMA R23, R22, R22, R23 ;  /* 0x0000001616177223 */ /* 0x000fe20000000017 */
[----:B------:R-:W-:Y:S01]  /*1760*/  IADD3 R20, PT, PT, R9, 0x212e9e, R7 ;  /* 0x00212e9e09147810 */ /* 0x000fe20007ffe007 */
[-C--:B------:R-:W-:Y:S01]  /*1770*/  FFMA R18, R18, R15.reuse, 1.1641532182693481445e-10 ;  /* 0x2f00000012127423 */ /* 0x080fe2000000000f */
[----:B------:R-:W-:Y:S02]  /*1780*/  LOP3.LUT R5, R5, R4, RZ, 0x3c, !PT ;  /* 0x0000000405057212 */ /* 0x000fe400078e3cff */
[----:B------:R-:W-:Y:S01]  /*1790*/  I2FP.F32.U32 R20, R20 ;  /* 0x0000001400147245 */ /* 0x000fe20000201000 */
[----:B------:R-:W-:Y:S01]  /*17a0*/  FADD R18, R18, -0.5 ;  /* 0xbf00000012127421 */ /* 0x000fe20000000000 */
[----:B------:R-:W-:Y:S01]  /*17b0*/  IADD3 R9, PT, PT, R9, 0x26b663, R4 ;  /* 0x0026b66309097810 */ /* 0x000fe20007ffe004 */
[----:B------:R-:W-:Y:S01]  /*17c0*/  IMAD.IADD R24, R5, 0x1, R8 ;  /* 0x0000000105187824 */ /* 0x000fe200078e0208 */
[----:B------:R-:W-:Y:S01]  /*17d0*/  FSETP.GEU.AND P3, PT, R23, 0.25, PT ;  /* 0x3e8000001700780b */ /* 0x000fe20003f6e000 */
[----:B------:R-:W-:Y:S01]  /*17e0*/  FFMA R20, R20, R15, 1.1641532182693481445e-10 ;  /* 0x2f00000014147423 */ /* 0x000fe2000000000f */
[----:B------:R-:W-:-:S02]  /*17f0*/  I2FP.F32.U32 R22, R9 ;  /* 0x0000000900167245 */ /* 0x000fc40000201000 */
[----:B------:R-:W-:Y:S01]  /*1800*/  I2FP.F32.U32 R24, R24 ;  /* 0x0000001800187245 */ /* 0x000fe20000201000 */
[----:B------:R-:W-:Y:S01]  /*1810*/  FADD R20, R20, -0.5 ;  /* 0xbf00000014147421 */ /* 0x000fe20000000000 */
[----:B------:R-:W-:Y:S01]  /*1820*/  SEL R25, RZ, 0x1, P0 ;  /* 0x00000001ff197807 */ /* 0x000fe20000000000 */
[-C--:B------:R-:W-:Y:S01]  /*1830*/  FFMA R22, R22, R15.reuse, 1.1641532182693481445e-10 ;  /* 0x2f00000016167423 */ /* 0x080fe2000000000f */
[----:B------:R-:W-:Y:S01]  /*1840*/  SEL R23, RZ, 0x1, P3 ;  /* 0x00000001ff177807 */ /* 0x000fe20001800000 */
[----:B------:R-:W-:Y:S01]  /*1850*/  FFMA R24, R24, R15, 1.1641532182693481445e-10 ;  /* 0x2f00000018187423 */ /* 0x000fe2000000000f */
[----:B------:R-:W-:Y:S01]  /*1860*/  FMUL R9, R20, R20 ;  /* 0x0000001414097220 */ /* 0x000fe20000400000 */
[----:B------:R-:W-:Y:S01]  /*1870*/  FADD R22, R22, -0.5 ;  /* 0xbf00000016167421 */ /* 0x000fe20000000000 */
[----:B------:R-:W-:Y:S01]  /*1880*/  SEL R20, RZ, 0x1, !P0 ;  /* 0x00000001ff147807 */ /* 0x000fe20004000000 */
[----:B------:R-:W-:Y:S01]  /*1890*/  FADD R24, R24, -0.5 ;  /* 0xbf00000018187421 */ /* 0x000fe20000000000 */
[----:B------:R-:W-:Y:S01]  /*18a0*/  FFMA R9, R18, R18, R9 ;  /* 0x0000001212097223 */ /* 0x000fe20000000009 */
[----:B------:R-:W-:-:S02]  /*18b0*/  IADD3 R12, P1, P2, R23, R12, R25 ;  /* 0x0000000c170c7210 */ /* 0x000fc40007a3e019 */
[----:B------:R-:W-:Y:S01]  /*18c0*/  FMUL R15, R24, R24 ;  /* 0x00000018180f7220 */ /* 0x000fe20000400000 */
[----:B------:R-:W-:Y:S02]  /*18d0*/  SEL R23, RZ, 0x1, !P3 ;  /* 0x00000001ff177807 */ /* 0x000fe40005800000 */
[----:B------:R-:W-:Y:S01]  /*18e0*/  FSETP.GEU.AND P0, PT, R9, 0.25, PT ;  /* 0x3e8000000900780b */ /* 0x000fe20003f0e000 */
[----:B------:R-:W-:Y:S01]  /*18f0*/  FFMA R15, R22, R22, R15 ;  /* 0x00000016160f7223 */ /* 0x000fe2000000000f */
[----:B------:R-:W-:Y:S02]  /*1900*/  IADD3 R20, P5, P6, R23, R16, R20 ;  /* 0x0000001017147210 */ /* 0x000fe40007ebe014 */
[----:B------:R-:W-:Y:S02]  /*1910*/  SEL R18, RZ, 0x1, P0 ;  /* 0x00000001ff127807 */ /* 0x000fe40000000000 */
[----:B------:R-:W-:Y:S02]  /*1920*/  FSETP.GEU.AND P3, PT, R15, 0.25, PT ;  /* 0x3e8000000f00780b */ /* 0x000fe40003f6e000 */
[----:B------:R-:W-:-:S02]  /*1930*/  SEL R15, RZ, 0x1, !P0 ;  /* 0x00000001ff0f7807 */ /* 0x000fc40004000000 */
[----:B------:R-:W-:Y:S02]  /*1940*/  ISETP.NE.U32.AND P0, PT, R0, RZ, PT ;  /* 0x000000ff0000720c */ /* 0x000fe40003f05070 */
[----:B------:R-:W-:Y:S02]  /*1950*/  SEL R9, RZ, 0x1, P3 ;  /* 0x00000001ff097807 */ /* 0x000fe40001800000 */
[----:B------:R-:W-:Y:S02]  /*1960*/  ISETP.NE.AND.EX P0, PT, R2, RZ, PT, P0 ;  /* 0x000000ff0200720c */ /* 0x000fe40003f05300 */
[----:B------:R-:W-:Y:S02]  /*1970*/  SEL R16, RZ, 0x1, !P3 ;  /* 0x00000001ff107807 */ /* 0x000fe40005800000 */
[----:B------:R-:W-:Y:S02]  /*1980*/  IADD3.X R13, PT, PT, RZ, R13, RZ, P1, P2 ;  /* 0x0000000dff0d7210 */ /* 0x000fe40000fe44ff */
[----:B------:R-:W-:Y:S01]  /*1990*/  IADD3 R12, P3, P4, R9, R12, R18 ;  /* 0x0000000c090c7210 */ /* 0x000fe20007c7e012 */
[----:B------:R-:W-:Y:S01]  /*19a0*/  IMAD.MOV.U32 R9, RZ, RZ, R8 ;  /* 0x000000ffff097224 */ /* 0x000fe200078e0008 */
[----:B------:R-:W-:Y:S01]  /*19b0*/  IADD3 R16, P1, P2, R16, R20, R15 ;  /* 0x0000001410107210 */ /* 0x000fe20007a3e00f */
[----:B------:R-:W-:Y:S01]  /*19c0*/  VIADD R8, R8, 0x2c3e28 ;  /* 0x002c3e2808087836 */ /* 0x000fe20000000000 */
[----:B------:R-:W-:-:S02]  /*19d0*/  IADD3.X R17, PT, PT, RZ, R17, RZ, P5, P6 ;  /* 0x00000011ff117210 */ /* 0x000fc40002fec4ff */
[----:B------:R-:W-:Y:S02]  /*19e0*/  IADD3.X R13, PT, PT, RZ, R13, RZ, P3, P4 ;  /* 0x0000000dff0d7210 */ /* 0x000fe40001fe84ff */
[----:B------:R-:W-:Y:S01]  /*19f0*/  IADD3.X R17, PT, PT, RZ, R17, RZ, P1, P2 ;  /* 0x00000011ff117210 */ /* 0x000fe20000fe44ff */
[----:B------:R-:W-:Y:S06]  /*1a00*/  @P0 BRA `(.L_x_12) ;  /* 0xfffffff8002c0947 */ /* 0x000fec000383ffff */
[----:B------:R-:W-:-:S07]  /*1a10*/  IMAD.MOV.U32 R2, RZ, RZ, R9 ;  /* 0x000000ffff027224 */ /* 0x000fce00078e0009 */
.L_x_11:
[----:B------:R-:W-:-:S04]  /*1a20*/  ISETP.NE.U32.AND P0, PT, R19, RZ, PT ;  /* 0x000000ff1300720c */ /* 0x000fc80003f05070 */
[----:B------:R-:W-:-:S13]  /*1a30*/  ISETP.NE.AND.EX P0, PT, R21, RZ, PT, P0 ;  /* 0x000000ff1500720c */ /* 0x000fda0003f05300 */
[----:B------:R-:W-:Y:S05]  /*1a40*/  @!P0 BRA `(.L_x_13) ;  /* 0x0000000000b08947 */ /* 0x000fea0003800000 */
[----:B------:R-:W-:-:S07]  /*1a50*/  VIADD R9, R2, 0x587c5 ;  /* 0x000587c502097836 */ /* 0x000fce0000000000 */
.L_x_14:
[----:B------:R-:W-:Y:S01]  /*1a60*/  SHF.R.U32.HI R0, RZ, 0x2, R3 ;  /* 0x00000002ff007819 */ /* 0x000fe20000011603 */
[----:B------:R-:W-:Y:S01]  /*1a70*/  IMAD.MOV.U32 R8, RZ, RZ, 0x2f800000 ;  /* 0x2f800000ff087424 */ /* 0x000fe200078e00ff */
[----:B------:R-:W-:Y:S02]  /*1a80*/  SHF.R.U32.HI R15, RZ, 0x2, R6 ;  /* 0x00000002ff0f7819 */ /* 0x000fe40000011606 */
[----:B------:R-:W-:Y:S01]  /*1a90*/  LOP3.LUT R0, R0, R3, RZ, 0x3c, !PT ;  /* 0x0000000300007212 */ /* 0x000fe200078e3cff */
[----:B------:R-:W-:Y:S01]  /*1aa0*/  IMAD.SHL.U32 R3, R5, 0x10, RZ ;  /* 0x0000001005037824 */ /* 0x000fe200078e00ff */
[----:B------:R-:W-:Y:S02]  /*1ab0*/  LOP3.LUT R15, R15, R6, RZ, 0x3c, !PT ;  /* 0x000000060f0f7212 */ /* 0x000fe400078e3cff */
[----:B------:R-:W-:Y:S01]  /*1ac0*/  IADD3 R19, P1, PT, R19, -0x1, RZ ;  /* 0xffffffff13137810 */ /* 0x000fe20007f3e0ff */
[----:B------:R-:W-:-:S03]  /*1ad0*/  IMAD.SHL.U32 R2, R0, 0x2, RZ ;  /* 0x0000000200027824 */ /* 0x000fc600078e00ff */
[----:B------:R-:W-:Y:S02]  /*1ae0*/  IADD3.X R21, PT, PT, R21, -0x1, RZ, P1, !PT ;  /* 0xffffffff15157810 */ /* 0x000fe40000ffe4ff */
[----:B------:R-:W-:Y:S01]  /*1af0*/  LOP3.LUT R2, R0, R2, R3, 0x96, !PT ;  /* 0x0000000200027212 */ /* 0x000fe200078e9603 */
[----:B------:R-:W-:Y:S02]  /*1b00*/  IMAD.MOV.U32 R0, RZ, RZ, R4 ;  /* 0x000000ffff007224 */ /* 0x000fe400078e0004 */
[----:B------:R-:W-:Y:S01]  /*1b10*/  IMAD.SHL.U32 R3, R15, 0x2, RZ ;  /* 0x000000020f037824 */ /* 0x000fe200078e00ff */
[----:B------:R-:W-:-:S05]  /*1b20*/  LOP3.LUT R4, R2, R5, RZ, 0x3c, !PT ;  /* 0x0000000502047212 */ /* 0x000fca00078e3cff */
[----:B------:R-:W-:-:S05]  /*1b30*/  IMAD.SHL.U32 R2, R4, 0x10, RZ ;  /* 0x0000001004027824 */ /* 0x000fca00078e00ff */
[----:B------:R-:W-:-:S04]  /*1b40*/  LOP3.LUT R3, R15, R3, R2, 0x96, !PT ;  /* 0x000000030f037212 */ /* 0x000fc800078e9602 */
[----:B------:R-:W-:Y:S01]  /*1b50*/  LOP3.LUT R2, R3, R4, RZ, 0x3c, !PT ;  /* 0x0000000403027212 */ /* 0x000fe200078e3cff */
[----:B------:R-:W-:-:S03]  /*1b60*/  IMAD.IADD R3, R4, 0x1, R9 ;  /* 0x0000000104037824 */ /* 0x000fc600078e0209 */
[C---:B------:R-:W-:Y:S01]  /*1b70*/  IADD3 R6, PT, PT, R9.reuse, 0x587c5, R2 ;  /* 0x000587c509067810 */ /* 0x040fe20007ffe002 */
[----:B------:R-:W-:Y:S01]  /*1b80*/  VIADD R9, R9, 0xb0f8a ;  /* 0x000b0f8a09097836 */ /* 0x000fe20000000000 */
[----:B------:R-:W-:Y:S02]  /*1b90*/  I2FP.F32.U32 R3, R3 ;  /* 0x0000000300037245 */ /* 0x000fe40000201000 */
[----:B------:R-:W-:-:S03]  /*1ba0*/  I2FP.F32.U32 R6, R6 ;  /* 0x0000000600067245 */ /* 0x000fc60000201000 */
[-C--:B------:R-:W-:Y:S02]  /*1bb0*/  FFMA R3, R3, R8.reuse, 1.1641532182693481445e-10 ;  /* 0x2f00000003037423 */ /* 0x080fe40000000008 */
[----:B------:R-:W-:Y:S02]  /*1bc0*/  FFMA R6, R6, R8, 1.1641532182693481445e-10 ;  /* 0x2f00000006067423 */ /* 0x000fe40000000008 */
[----:B------:R-:W-:Y:S02]  /*1bd0*/  FADD R3, R3, -0.5 ;  /* 0xbf00000003037421 */ /* 0x000fe40000000000 */
[----:B------:R-:W-:-:S04]  /*1be0*/  FADD R6, R6, -0.5 ;  /* 0xbf00000006067421 */ /* 0x000fc80000000000 */
[----:B------:R-:W-:-:S04]  /*1bf0*/  FMUL R6, R6, R6 ;  /* 0x0000000606067220 */ /* 0x000fc80000400000 */
[----:B------:R-:W-:-:S05]  /*1c00*/  FFMA R6, R3, R3, R6 ;  /* 0x0000000303067223 */ /* 0x000fca0000000006 */
[----:B------:R-:W-:Y:S01]  /*1c10*/  FSETP.GEU.AND P0, PT, R6, 0.25, PT ;  /* 0x3e8000000600780b */ /* 0x000fe20003f0e000 */
[----:B------:R-:W-:-:S03]  /*1c20*/  IMAD.MOV.U32 R6, RZ, RZ, R0 ;  /* 0x000000ffff067224 */ /* 0x000fc600078e0000 */
[----:B------:R-:W-:Y:S02]  /*1c30*/  SEL R15, RZ, 0x1, P0 ;  /* 0x00000001ff0f7807 */ /* 0x000fe40000000000 */
[----:B------:R-:W-:Y:S02]  /*1c40*/  SEL R3, RZ, 0x1, !P0 ;  /* 0x00000001ff037807 */ /* 0x000fe40004000000 */
[----:B------:R-:W-:Y:S02]  /*1c50*/  ISETP.NE.U32.AND P0, PT, R19, RZ, PT ;  /* 0x000000ff1300720c */ /* 0x000fe40003f05070 */
[----:B------:R-:W-:Y:S02]  /*1c60*/  IADD3 R12, P1, PT, R12, R15, RZ ;  /* 0x0000000f0c0c7210 */ /* 0x000fe40007f3e0ff */
[----:B------:R-:W-:Y:S02]  /*1c70*/  ISETP.NE.AND.EX P0, PT, R21, RZ, PT, P0 ;  /* 0x000000ff1500720c */ /* 0x000fe40003f05300 */
[----:B------:R-:W-:Y:S01]  /*1c80*/  IADD3 R16, P2, PT, R16, R3, RZ ;  /* 0x0000000310107210 */ /* 0x000fe20007f5e0ff */
[----:B------:R-:W-:-:S02]  /*1c90*/  IMAD.MOV.U32 R3, RZ, RZ, R7 ;  /* 0x000000ffff037224 */ /* 0x000fc400078e0007 */
[----:B------:R-:W-:Y:S02]  /*1ca0*/  IMAD.MOV.U32 R7, RZ, RZ, R5 ;  /* 0x000000ffff077224 */ /* 0x000fe400078e0005 */
[----:B------:R-:W-:Y:S02]  /*1cb0*/  IMAD.MOV.U32 R5, RZ, RZ, R2 ;  /* 0x000000ffff057224 */ /* 0x000fe400078e0002 */
[----:B------:R-:W-:Y:S02]  /*1cc0*/  IMAD.X R13, RZ, RZ, R13, P1 ;  /* 0x000000ffff0d7224 */ /* 0x000fe400008e060d */
[----:B------:R-:W-:Y:S02]  /*1cd0*/  IMAD.X R17, RZ, RZ, R17, P2 ;  /* 0x000000ffff117224 */ /* 0x000fe400010e0611 */
[----:B------:R-:W-:Y:S05]  /*1ce0*/  @P0 BRA `(.L_x_14) ;  /* 0xfffffffc005c0947 */ /* 0x000fea000383ffff */
[----:B------:R-:W-:Y:S02]  /*1cf0*/  VIADD R2, R9, 0xfffa783b ;  /* 0xfffa783b09027836 */ /* 0x000fe40000000000 */
[----:B------:R-:W-:-:S07]  /*1d00*/  IMAD.MOV.U32 R6, RZ, RZ, R0 ;  /* 0x000000ffff067224 */ /* 0x000fce00078e0000 */
.L_x_13:
[----:B------:R1:W-:Y:S04]  /*1d10*/  STG.E.64 desc[UR10][R10.64+0x8], R6 ;  /* 0x000008060a007986 */ /* 0x0003e8000c101b0a */
[----:B------:R1:W-:Y:S04]  /*1d20*/  STG.E.64 desc[UR10][R10.64+0x10], R4 ;  /* 0x000010040a007986 */ /* 0x0003e8000c101b0a */
[----:B------:R1:W-:Y:S02]  /*1d30*/  STG.E.64 desc[UR10][R10.64], R2 ;  /* 0x000000020a007986 */ /* 0x0003e4000c101b0a */
.L_x_10:
[----:B------:R-:W2:Y:S01]  /*1d40*/  LDCU.64 UR4, c[0x0][0x398] ;  /* 0x00007300ff0477ac */ /* 0x000ea20008000a00 */
[----:B-1----:R-:W-:Y:S01]  /*1d50*/  IMAD.SHL.U32 R4, R14, 0x8, RZ ;  /* 0x000000080e047824 */ /* 0x002fe200078e00ff */
[----:B------:R-:W-:Y:S01]  /*1d60*/  SHF.R.U32.HI R14, RZ, 0x1d, R14 ;  /* 0x0000001dff0e7819 */ /* 0x000fe2000001160e */
[----:B------:R-:W1:Y:S03]  /*1d70*/  LDCU.64 UR6, c[0x0][0x3a0] ;  /* 0x00007400ff0677ac */ /* 0x000e660008000a00 */
[C---:B--2---:R-:W-:Y:S02]  /*1d80*/  IADD3 R2, P0, PT, R4.reuse, UR4, RZ ;  /* 0x0000000404027c10 */ /* 0x044fe4000ff1e0ff */
[----:B-1----:R-:W-:Y:S02]  /*1d90*/  IADD3 R4, P1, PT, R4, UR6, RZ ;  /* 0x0000000604047c10 */ /* 0x002fe4000ff3e0ff */
[----:B------:R-:W-:-:S02]  /*1da0*/  IADD3.X R3, PT, PT, R14, UR5, RZ, P0, !PT ;  /* 0x000000050e037c10 */ /* 0x000fc400087fe4ff */
[----:B------:R-:W-:-:S03]  /*1db0*/  IADD3.X R5, PT, PT, R14, UR7, RZ, P1, !PT ;  /* 0x000000070e057c10 */ /* 0x000fc60008ffe4ff */
[----:B------:R-:W-:Y:S04]  /*1dc0*/  STG.E.64 desc[UR10][R2.64], R12 ;  /* 0x0000000c02007986 */ /* 0x000fe8000c101b0a */
[----:B------:R-:W-:Y:S01]  /*1dd0*/  STG.E.64 desc[UR10][R4.64], R16 ;  /* 0x0000001004007986 */ /* 0x000fe2000c101b0a */
[----:B------:R-:W-:Y:S05]  /*1de0*/  EXIT ;  /* 0x000000000000794d */ /* 0x000fea0003800000 */
        .weak           $__internal_0_$__cuda_sm20_div_u64
        .type           $__internal_0_$__cuda_sm20_div_u64,@function
        .size           $__internal_0_$__cuda_sm20_div_u64,(.L_x_16 - $__internal_0_$__cuda_sm20_div_u64)
$__internal_0_$__cuda_sm20_div_u64:
[----:B------:R-:W-:Y:S01]  /*1df0*/  UMOV UR4, UR6 ;  /* 0x0000000600047c82 */ /* 0x000fe20008000000 */
[----:B------:R-:W-:Y:S02]  /*1e00*/  UMOV UR5, UR7 ;  /* 0x0000000700057c82 */ /* 0x000fe40008000000 */
[----:B------:R-:W0:Y:S08]  /*1e10*/  I2F.U64.RP R6, UR4 ;  /* 0x0000000400067d12 */ /* 0x000e300008309000 */
[----:B0-----:R-:W0:Y:S02]  /*1e20*/  MUFU.RCP R6, R6 ;  /* 0x0000000600067308 */ /* 0x001e240000001000 */
[----:B0-----:R-:W-:-:S06]  /*1e30*/  VIADD R2, R6, 0x1ffffffe ;  /* 0x1ffffffe06027836 */ /* 0x001fcc0000000000 */
[----:B------:R-:W0:Y:S02]  /*1e40*/  F2I.U64.TRUNC R2, R2 ;  /* 0x0000000200027311 */ /* 0x000e24000020d800 */
[----:B0-----:R-:W-:-:S04]  /*1e50*/  IMAD.WIDE.U32 R4, R2, UR6, RZ ;  /* 0x0000000602047c25 */ /* 0x001fc8000f8e00ff */
[----:B------:R-:W-:Y:S01]  /*1e60*/  IMAD R5, R2, UR7, R5 ;  /* 0x0000000702057c24 */ /* 0x000fe2000f8e0205 */
[----:B------:R-:W-:-:S03]  /*1e70*/  IADD3 R7, P0, PT, RZ, -R4, RZ ;  /* 0x80000004ff077210 */ /* 0x000fc60007f1e0ff */
[----:B------:R-:W-:Y:S02]  /*1e80*/  IMAD R5, R3, UR6, R5 ;  /* 0x0000000603057c24 */ /* 0x000fe4000f8e0205 */
[----:B------:R-:W-:-:S04]  /*1e90*/  IMAD.HI.U32 R4, R2, R7, RZ ;  /* 0x0000000702047227 */ /* 0x000fc800078e00ff */
[----:B------:R-:W-:Y:S02]  /*1ea0*/  IMAD.X R9, RZ, RZ, ~R5, P0 ;  /* 0x000000ffff097224 */ /* 0x000fe400000e0e05 */
[----:B------:R-:W-:Y:S02]  /*1eb0*/  IMAD.MOV.U32 R5, RZ, RZ, R2 ;  /* 0x000000ffff057224 */ /* 0x000fe400078e0002 */
[-C--:B------:R-:W-:Y:S02]  /*1ec0*/  IMAD R11, R3, R9.reuse, RZ ;  /* 0x00000009030b7224 */ /* 0x080fe400078e02ff */
[----:B------:R-:W-:-:S04]  /*1ed0*/  IMAD.WIDE.U32 R4, P0, R2, R9, R4 ;  /* 0x0000000902047225 */ /* 0x000fc80007800004 */
[----:B------:R-:W-:-:S04]  /*1ee0*/  IMAD.HI.U32 R9, R3, R9, RZ ;  /* 0x0000000903097227 */ /* 0x000fc800078e00ff */
[----:B------:R-:W-:-:S05]  /*1ef0*/  IMAD.HI.U32 R4, P1, R3, R7, R4 ;  /* 0x0000000703047227 */ /* 0x000fca0007820004 */
[----:B------:R-:W-:Y:S01]  /*1f00*/  IADD3 R5, P2, PT, R11, R4, RZ ;  /* 0x000000040b057210 */ /* 0x000fe20007f5e0ff */
[----:B------:R-:W-:-:S04]  /*1f10*/  IMAD.X R4, R9, 0x1, R3, P0 ;  /* 0x0000000109047824 */ /* 0x000fc800000e0603 */
[----:B------:R-:W-:Y:S01]  /*1f20*/  IMAD.WIDE.U32 R2, R5, UR6, RZ ;  /* 0x0000000605027c25 */ /* 0x000fe2000f8e00ff */
[----:B------:R-:W-:-:S03]  /*1f30*/  IADD3.X R7, PT, PT, RZ, RZ, R4, P2, P1 ;  /* 0x000000ffff077210 */ /* 0x000fc600017e2404 */
[----:B------:R-:W-:Y:S01]  /*1f40*/  IMAD R4, R5, UR7, R3 ;  /* 0x0000000705047c24 */ /* 0x000fe2000f8e0203 */
[----:B------:R-:W-:-:S03]  /*1f50*/  IADD3 R3, P0, PT, RZ, -R2, RZ ;  /* 0x80000002ff037210 */ /* 0x000fc60007f1e0ff */
[----:B------:R-:W-:Y:S02]  /*1f60*/  IMAD R2, R7, UR6, R4 ;  /* 0x0000000607027c24 */ /* 0x000fe4000f8e0204 */
[----:B------:R-:W-:-:S04]  /*1f70*/  IMAD.HI.U32 R4, R5, R3, RZ ;  /* 0x0000000305047227 */ /* 0x000fc800078e00ff */
[----:B------:R-:W-:-:S04]  /*1f80*/  IMAD.X R2, RZ, RZ, ~R2, P0 ;  /* 0x000000ffff027224 */ /* 0x000fc800000e0e02 */
[----:B------:R-:W-:-:S04]  /*1f90*/  IMAD.WIDE.U32 R4, P0, R5, R2, R4 ;  /* 0x0000000205047225 */ /* 0x000fc80007800004 */
[C---:B------:R-:W-:Y:S02]  /*1fa0*/  IMAD R6, R7.reuse, R2, RZ ;  /* 0x0000000207067224 */ /* 0x040fe400078e02ff */
[----:B------:R-:W-:-:S04]  /*1fb0*/  IMAD.HI.U32 R5, P1, R7, R3, R4 ;  /* 0x0000000307057227 */ /* 0x000fc80007820004 */
[----:B------:R-:W-:Y:S01]  /*1fc0*/  IMAD.HI.U32 R2, R7, R2, RZ ;  /* 0x0000000207027227 */ /* 0x000fe200078e00ff */
[----:B------:R-:W-:-:S03]  /*1fd0*/  IADD3 R5, P2, PT, R6, R5, RZ ;  /* 0x0000000506057210 */ /* 0x000fc60007f5e0ff */
[----:B------:R-:W-:Y:S02]  /*1fe0*/  IMAD.X R7, R2, 0x1, R7, P0 ;  /* 0x0000000102077824 */ /* 0x000fe400000e0607 */
[----:B------:R-:W-:-:S03]  /*1ff0*/  IMAD.HI.U32 R2, R5, UR12, RZ ;  /* 0x0000000c05027c27 */ /* 0x000fc6000f8e00ff */
[----:B------:R-:W-:Y:S01]  /*2000*/  IADD3.X R7, PT, PT, RZ, RZ, R7, P2, P1 ;  /* 0x000000ffff077210 */ /* 0x000fe200017e2407 */
[----:B------:R-:W-:Y:S02]  /*2010*/  IMAD.MOV.U32 R3, RZ, RZ, RZ ;  /* 0x000000ffff037224 */ /* 0x000fe400078e00ff */
[----:B------:R-:W-:-:S04]  /*2020*/  IMAD.WIDE.U32 R2, R5, UR13, R2 ;  /* 0x0000000d05027c25 */ /* 0x000fc8000f8e0002 */
[C---:B------:R-:W-:Y:S02]  /*2030*/  IMAD R5, R7.reuse, UR13, RZ ;  /* 0x0000000d07057c24 */ /* 0x040fe4000f8e02ff */
[----:B------:R-:W-:-:S04]  /*2040*/  IMAD.HI.U32 R2, P0, R7, UR12, R2 ;  /* 0x0000000c07027c27 */ /* 0x000fc8000f800002 */
[----:B------:R-:W-:Y:S01]  /*2050*/  IMAD.HI.U32 R4, R7, UR13, RZ ;  /* 0x0000000d07047c27 */ /* 0x000fe2000f8e00ff */
[----:B------:R-:W-:-:S03]  /*2060*/  IADD3 R5, P1, PT, R5, R2, RZ ;  /* 0x0000000205057210 */ /* 0x000fc60007f3e0ff */
[----:B------:R-:W-:Y:S02]  /*2070*/  IMAD.X R4, RZ, RZ, R4, P0 ;  /* 0x000000ffff047224 */ /* 0x000fe400000e0604 */
[----:B------:R-:W-:-:S04]  /*2080*/  IMAD.WIDE.U32 R2, R5, UR6, RZ ;  /* 0x0000000605027c25 */ /* 0x000fc8000f8e00ff */
[----:B------:R-:W-:Y:S01]  /*2090*/  IMAD.X R4, RZ, RZ, R4, P1 ;  /* 0x000000ffff047224 */ /* 0x000fe200008e0604 */
[----:B------:R-:W-:Y:S01]  /*20a0*/  IADD3 R9, P1, PT, -R2, UR12, RZ ;  /* 0x0000000c02097c10 */ /* 0x000fe2000ff3e1ff */
[C---:B------:R-:W-:Y:S01]  /*20b0*/  IMAD R3, R5.reuse, UR7, R3 ;  /* 0x0000000705037c24 */ /* 0x040fe2000f8e0203 */
[----:B------:R-:W-:Y:S02]  /*20c0*/  IADD3 R2, P2, PT, R5, 0x1, RZ ;  /* 0x0000000105027810 */ /* 0x000fe40007f5e0ff */
[----:B------:R-:W-:Y:S01]  /*20d0*/  ISETP.GE.U32.AND P0, PT, R9, UR6, PT ;  /* 0x0000000609007c0c */ /* 0x000fe2000bf06070 */
[----:B------:R-:W-:-:S05]  /*20e0*/  IMAD R3, R4, UR6, R3 ;  /* 0x0000000604037c24 */ /* 0x000fca000f8e0203 */
[----:B------:R-:W-:Y:S01]  /*20f0*/  IADD3.X R8, PT, PT, ~R3, UR13, RZ, P1, !PT ;  /* 0x0000000d03087c10 */ /* 0x000fe20008ffe5ff */
[----:B------:R-:W-:Y:S01]  /*2100*/  IMAD.X R3, RZ, RZ, R4, P2 ;  /* 0x000000ffff037224 */ /* 0x000fe200010e0604 */
[----:B------:R-:W-:Y:S02]  /*2110*/  IADD3 R6, P1, PT, R9, -UR6, RZ ;  /* 0x8000000609067c10 */ /* 0x000fe4000ff3e0ff */
[C---:B------:R-:W-:Y:S02]  /*2120*/  ISETP.GE.U32.AND.EX P0, PT, R8.reuse, UR7, PT, P0 ;  /* 0x0000000708007c0c */ /* 0x040fe4000bf06100 */
[----:B------:R-:W-:Y:S02]  /*2130*/  IADD3.X R7, PT, PT, R8, ~UR7, RZ, P1, !PT ;  /* 0x8000000708077c10 */ /* 0x000fe40008ffe4ff */
[----:B------:R-:W-:Y:S02]  /*2140*/  SEL R5, R2, R5, P0 ;  /* 0x0000000502057207 */ /* 0x000fe40000000000 */
[----:B------:R-:W-:-:S02]  /*2150*/  SEL R6, R6, R9, P0 ;  /* 0x0000000906067207 */ /* 0x000fc40000000000 */
[----:B------:R-:W-:Y:S02]  /*2160*/  SEL R2, R7, R8, P0 ;  /* 0x0000000807027207 */ /* 0x000fe40000000000 */
[----:B------:R-:W-:Y:S01]  /*2170*/  SEL R4, R3, R4, P0 ;  /* 0x0000000403047207 */ /* 0x000fe20000000000 */
[----:B------:R-:W-:Y:S01]  /*2180*/  IMAD.MOV.U32 R3, RZ, RZ, 0x0 ;  /* 0x00000000ff037424 */ /* 0x000fe200078e00ff */
[----:B------:R-:W-:Y:S02]  /*2190*/  IADD3 R8, P2, PT, R5, 0x1, RZ ;  /* 0x0000000105087810 */ /* 0x000fe40007f5e0ff */
[----:B------:R-:W-:Y:S02]  /*21a0*/  ISETP.GE.U32.AND P0, PT, R6, UR6, PT ;  /* 0x0000000606007c0c */ /* 0x000fe4000bf06070 */
[----:B------:R-:W-:Y:S01]  /*21b0*/  ISETP.NE.U32.AND P1, PT, RZ, UR6, PT ;  /* 0x00000006ff007c0c */ /* 0x000fe2000bf25070 */
[----:B------:R-:W-:Y:S01]  /*21c0*/  IMAD.X R9, RZ, RZ, R4, P2 ;  /* 0x000000ffff097224 */ /* 0x000fe200010e0604 */
[----:B------:R-:W-:Y:S01]  /*21d0*/  ISETP.GE.U32.AND.EX P0, PT, R2, UR7, PT, P0 ;  /* 0x0000000702007c0c */ /* 0x000fe2000bf06100 */
[----:B------:R-:W-:Y:S01]  /*21e0*/  IMAD.MOV.U32 R2, RZ, RZ, R0 ;  /* 0x000000ffff027224 */ /* 0x000fe200078e0000 */
[----:B------:R-:W-:-:S02]  /*21f0*/  ISETP.NE.AND.EX P1, PT, RZ, UR7, PT, P1 ;  /* 0x00000007ff007c0c */ /* 0x000fc4000bf25310 */
[----:B------:R-:W-:Y:S02]  /*2200*/  SEL R8, R8, R5, P0 ;  /* 0x0000000508087207 */ /* 0x000fe40000000000 */
[----:B------:R-:W-:Y:S02]  /*2210*/  SEL R9, R9, R4, P0 ;  /* 0x0000000409097207 */ /* 0x000fe40000000000 */
[----:B------:R-:W-:Y:S02]  /*2220*/  SEL R8, R8, 0xffffffff, P1 ;  /* 0xffffffff08087807 */ /* 0x000fe40000800000 */
[----:B------:R-:W-:Y:S01]  /*2230*/  SEL R9, R9, 0xffffffff, P1 ;  /* 0xffffffff09097807 */ /* 0x000fe20000800000 */
[----:B------:R-:W-:Y:S06]  /*2240*/  RET.REL.NODEC R2 `(integrate) ;  /* 0xffffffdc026c7950 */ /* 0x000fec0003c3ffff */
.L_x_15:
[----:B------:R-:W-:-:S00]  /*2250*/  BRA `(.L_x_15) ;  /* 0xfffffffc00fc7947 */ /* 0x000fc0000383ffff */
[----:B------:R-:W-:-:S00]  /*2260*/  NOP ;  /* 0x0000000000007918 */ /* 0x000fc00000000000 */
        /* <DEDUP_REMOVED lines=9> */
.L_x_16:


//--------------------- .nv.global.init           --------------------------
	.section	.nv.global.init,"aw",@progbits
	.align	4
.nv.global.init:
	.type		mrg32k3aM1SubSeq,@object
	.size		mrg32k3aM1SubSeq,(mrg32k3aM2SubSeq - mrg32k3aM1SubSeq)
mrg32k3aM1SubSeq:
        /*0000*/ 	.byte	0x0b, 0xcc, 0xee, 0x04, 0x73, 0x29, 0x8b, 0x6f, 0xf6, 0x53, 0x03, 0xf6, 0x23, 0xf6, 0xea, 0xda
        /* <DEDUP_REMOVED lines=125> */
	.type		mrg32k3aM2SubSeq,@object
	.size		mrg32k3aM2SubSeq,(mrg32k3aM1 - mrg32k3aM2SubSeq)
mrg32k3aM2SubSeq:
        /* <DEDUP_REMOVED lines=126> */
	.type		mrg32k3aM1,@object
	.size		mrg32k3aM1,(mrg32k3aM1Seq - mrg32k3aM1)
mrg32k3aM1:
        /* <DEDUP_REMOVED lines=144> */
	.type		mrg32k3aM1Seq,@object
	.size		mrg32k3aM1Seq,(mrg32k3aM2 - mrg32k3aM1Seq)
mrg32k3aM1Seq:
        /* <DEDUP_REMOVED lines=144> */
	.type		mrg32k3aM2,@object
	.size		mrg32k3aM2,(mrg32k3aM2Seq - mrg32k3aM2)
mrg32k3aM2:
        /* <DEDUP_REMOVED lines=144> */
	.type		mrg32k3aM2Seq,@object
	.size		mrg32k3aM2Seq,(precalc_xorwow_matrix - mrg32k3aM2Seq)
mrg32k3aM2Seq:
        /* <DEDUP_REMOVED lines=144> */
	.type		precalc_xorwow_matrix,@object
	.size		precalc_xorwow_matrix,(precalc_xorwow_offset_matrix - precalc_xorwow_matrix)
precalc_xorwow_matrix:
        /* <DEDUP_REMOVED lines=6400> */
	.type		precalc_xorwow_offset_matrix,@object
	.size		precalc_xorwow_offset_matrix,(.L_1 - precalc_xorwow_offset_matrix)
precalc_xorwow_offset_matrix:
        /* <DEDUP_REMOVED lines=6400> */
.L_1:


//--------------------- .nv.shared.reserved.0     --------------------------
	.section	.nv.shared.reserved.0,"aw",@nobits
	.weak		__nv_reservedSMEM_offset_0_alias
	.size		__nv_reservedSMEM_offset_0_alias, 0, 64
	.other		__nv_reservedSMEM_offset_0_alias,@"STO_CUDA_RESERVED_SHARED STV_DEFAULT"
__nv_reservedSMEM_offset_0_alias:
	.zero		0
	.zero		64


//--------------------- .nv.constant0.integrate   --------------------------
	.section	.nv.constant0.integrate,"a",@progbits
	.sectionflags	@""
	.align	4
.nv.constant0.integrate:
	.zero		936


//--------------------- SYMBOLS --------------------------

	.type		.nv.reservedSmem.offset0,@object
	.size		.nv.reservedSmem.offset0,0x4
